// Copyright (c) 2024, Jay Shah, Ganesh Bikshandi, Ying Zhang, Vijay Thakkar, Pradeep Ramani, Tri Dao.
// Splitting the different template instantiations to different files to speed up compilation.
// This file is auto-generated. See "generate_kernels.py"

#include "flash_fwd_launch_template.h"

#ifndef FLASHATTENTION_DISABLE_HDIM192
template void run_mha_fwd_<90, cutlass::half_t, 192, 128, false, true, false, true>(Flash_fwd_params &params, cudaStream_t stream);
#endif


// ===== COMPILED SASS (sm_100a) =====

	.target	sm_100a

	.elftype	@"ET_EXEC"


//--------------------- .note.nv.tkinfo           --------------------------
	.section	.note.nv.tkinfo,"",@"SHT_NOTE"
	.sectionflags	@"SHF_NOTE_NV_TKINFO"
	.tkinfo
        /*0018*/ 	.word	0x00000002
        /*0030*/ 	.string	""
        /*0030*/ 	.string	"ptxas"
        /*0030*/ 	.string	"Cuda compilation tools, release 13.0, V13.0.88"
        /*0030*/ 	.string	"Build cuda_13.0.r13.0/compiler.36424714_0"
        /*0030*/ 	.string	"-arch sm_100a -m 64 "



//--------------------- .note.nv.cuinfo           --------------------------
	.section	.note.nv.cuinfo,"",@"SHT_NOTE"
	.sectionflags	@"SHF_NOTE_NV_CUINFO"
        /*0018*/ 	.short	0x0002
        /*001a*/ 	.short	0x0064
        /*001c*/ 	.short	0x0082
	.zero		2


//--------------------- .nv.info                  --------------------------
	.section	.nv.info,"",@"SHT_CUDA_INFO"
	.align	4


	//----- nvinfo : EIATTR_REGCOUNT
	.align		4
        /*0000*/ 	.byte	0x04, 0x2f
        /*0002*/ 	.short	(.L_12 - .L_11)
	.align		4
.L_11:
        /*0004*/ 	.word	index@(_ZN7cutlass13device_kernelIN5flash11enable_sm90INS1_16FlashAttnFwdSm90INS1_25CollectiveMainloopFwdSm90ILi2EN4cute5tupleIJNS5_1CILi1EEES8_S8_EEENS6_IJNS7_ILi128EEENS7_ILi96EEENS7_ILi192EEEEEELi128ENS_6half_tEfNS_4arch4Sm90ELb1ELb0ELb0ELb1ELb1ELb1ELb0ELb1ELb1ELb1ELb0ELb0EEENS1_21CollectiveEpilogueFwdINS6_IJSA_SA_SB_EEES9_SE_SG_Li256ELb1ELb1ELb0ELb0EEENS1_36VarlenDynamicPersistentTileSchedulerILi128ELi96ELi256ELi128ELb0ELb1ELb1ELb1ELb1ELb1EEEEEEEEEvNT_6ParamsE)
        /*0008*/ 	.word	0x00000004


	//----- nvinfo : EIATTR_FRAME_SIZE
	.align		4
.L_12:
        /*000c*/ 	.byte	0x04, 0x11
        /*000e*/ 	.short	(.L_14 - .L_13)
	.align		4
.L_13:
        /*0010*/ 	.word	index@(_ZN7cutlass13device_kernelIN5flash11enable_sm90INS1_16FlashAttnFwdSm90INS1_25CollectiveMainloopFwdSm90ILi2EN4cute5tupleIJNS5_1CILi1EEES8_S8_EEENS6_IJNS7_ILi128EEENS7_ILi96EEENS7_ILi192EEEEEELi128ENS_6half_tEfNS_4arch4Sm90ELb1ELb0ELb0ELb1ELb1ELb1ELb0ELb1ELb1ELb1ELb0ELb0EEENS1_21CollectiveEpilogueFwdINS6_IJSA_SA_SB_EEES9_SE_SG_Li256ELb1ELb1ELb0ELb0EEENS1_36VarlenDynamicPersistentTileSchedulerILi128ELi96ELi256ELi128ELb0ELb1ELb1ELb1ELb1ELb1EEEEEEEEEvNT_6ParamsE)
        /*0014*/ 	.word	0x00000000


	//----- nvinfo : EIATTR_REGCOUNT
	.align		4
.L_14:
        /*0018*/ 	.byte	0x04, 0x2f
        /*001a*/ 	.short	(.L_16 - .L_15)
	.align		4
.L_15:
        /*001c*/ 	.word	index@(_ZN7cutlass13device_kernelIN5flash11enable_sm90INS1_16FlashAttnFwdSm90INS1_25CollectiveMainloopFwdSm90ILi2EN4cute5tupleIJNS5_1CILi1EEES8_S8_EEENS6_IJNS7_ILi128EEENS7_ILi96EEENS7_ILi192EEEEEELi128ENS_6half_tEfNS_4arch4Sm90ELb1ELb0ELb0ELb1ELb1ELb0ELb0ELb1ELb1ELb1ELb0ELb0EEENS1_21CollectiveEpilogueFwdINS6_IJSA_SA_SB_EEES9_SE_SG_Li256ELb1ELb1ELb0ELb0EEENS1_36VarlenDynamicPersistentTileSchedulerILi128ELi96ELi256ELi128ELb0ELb1ELb1ELb1ELb1ELb1EEEEEEEEEvNT_6ParamsE)
        /*0020*/ 	.word	0x00000004


	//----- nvinfo : EIATTR_FRAME_SIZE
	.align		4
.L_16:
        /*0024*/ 	.byte	0x04, 0x11
        /*0026*/ 	.short	(.L_18 - .L_17)
	.align		4
.L_17:
        /*0028*/ 	.word	index@(_ZN7cutlass13device_kernelIN5flash11enable_sm90INS1_16FlashAttnFwdSm90INS1_25CollectiveMainloopFwdSm90ILi2EN4cute5tupleIJNS5_1CILi1EEES8_S8_EEENS6_IJNS7_ILi128EEENS7_ILi96EEENS7_ILi192EEEEEELi128ENS_6half_tEfNS_4arch4Sm90ELb1ELb0ELb0ELb1ELb1ELb0ELb0ELb1ELb1ELb1ELb0ELb0EEENS1_21CollectiveEpilogueFwdINS6_IJSA_SA_SB_EEES9_SE_SG_Li256ELb1ELb1ELb0ELb0EEENS1_36VarlenDynamicPersistentTileSchedulerILi128ELi96ELi256ELi128ELb0ELb1ELb1ELb1ELb1ELb1EEEEEEEEEvNT_6ParamsE)
        /*002c*/ 	.word	0x00000000


	//----- nvinfo : EIATTR_REGCOUNT
	.align		4
.L_18:
        /*0030*/ 	.byte	0x04, 0x2f
        /*0032*/ 	.short	(.L_20 - .L_19)
	.align		4
.L_19:
        /*0034*/ 	.word	index@(_ZN7cutlass13device_kernelIN5flash11enable_sm90INS1_16FlashAttnFwdSm90INS1_25CollectiveMainloopFwdSm90ILi2EN4cute5tupleIJNS5_1CILi1EEES8_S8_EEENS6_IJNS7_ILi128EEENS7_ILi96EEENS7_ILi192EEEEEELi128ENS_6half_tEfNS_4arch4Sm90ELb1ELb0ELb0ELb0ELb1ELb0ELb0ELb1ELb1ELb1ELb0ELb0EEENS1_21CollectiveEpilogueFwdINS6_IJSA_SA_SB_EEES9_SE_SG_Li256ELb0ELb1ELb0ELb0EEENS1_30DynamicPersistentTileSchedulerILi256ELi128ELb0ELb1ELb1EEEEEEEEEvNT_6ParamsE)
        /*0038*/ 	.word	0x00000004


	//----- nvinfo : EIATTR_FRAME_SIZE
	.align		4
.L_20:
        /*003c*/ 	.byte	0x04, 0x11
        /*003e*/ 	.short	(.L_22 - .L_21)
	.align		4
.L_21:
        /*0040*/ 	.word	index@(_ZN7cutlass13device_kernelIN5flash11enable_sm90INS1_16FlashAttnFwdSm90INS1_25CollectiveMainloopFwdSm90ILi2EN4cute5tupleIJNS5_1CILi1EEES8_S8_EEENS6_IJNS7_ILi128EEENS7_ILi96EEENS7_ILi192EEEEEELi128ENS_6half_tEfNS_4arch4Sm90ELb1ELb0ELb0ELb0ELb1ELb0ELb0ELb1ELb1ELb1ELb0ELb0EEENS1_21CollectiveEpilogueFwdINS6_IJSA_SA_SB_EEES9_SE_SG_Li256ELb0ELb1ELb0ELb0EEENS1_30DynamicPersistentTileSchedulerILi256ELi128ELb0ELb1ELb1EEEEEEEEEvNT_6ParamsE)
        /*0044*/ 	.word	0x00000000


	//----- nvinfo : EIATTR_REGCOUNT
	.align		4
.L_22:
        /*0048*/ 	.byte	0x04, 0x2f
        /*004a*/ 	.short	(.L_24 - .L_23)
	.align		4
.L_23:
        /*004c*/ 	.word	index@(_ZN7cutlass13device_kernelIN5flash11enable_sm90INS1_16FlashAttnFwdSm90INS1_25CollectiveMainloopFwdSm90ILi2EN4cute5tupleIJNS5_1CILi1EEES8_S8_EEENS6_IJNS7_ILi128EEENS7_ILi96EEENS7_ILi192EEEEEELi128ENS_6half_tEfNS_4arch4Sm90ELb0ELb1ELb0ELb1ELb1ELb1ELb0ELb1ELb1ELb1ELb0ELb0EEENS1_21CollectiveEpilogueFwdINS6_IJSA_SA_SB_EEES9_SE_SG_Li256ELb1ELb1ELb0ELb0EEENS1_36VarlenDynamicPersistentTileSchedulerILi128ELi96ELi256ELi128ELb0ELb1ELb1ELb1ELb0ELb1EEEEEEEEEvNT_6ParamsE)
        /*0050*/ 	.word	0x00000004


	//----- nvinfo : EIATTR_FRAME_SIZE
	.align		4
.L_24:
        /*0054*/ 	.byte	0x04, 0x11
        /*0056*/ 	.short	(.L_26 - .L_25)
	.align		4
.L_25:
        /*0058*/ 	.word	index@(_ZN7cutlass13device_kernelIN5flash11enable_sm90INS1_16FlashAttnFwdSm90INS1_25CollectiveMainloopFwdSm90ILi2EN4cute5tupleIJNS5_1CILi1EEES8_S8_EEENS6_IJNS7_ILi128EEENS7_ILi96EEENS7_ILi192EEEEEELi128ENS_6half_tEfNS_4arch4Sm90ELb0ELb1ELb0ELb1ELb1ELb1ELb0ELb1ELb1ELb1ELb0ELb0EEENS1_21CollectiveEpilogueFwdINS6_IJSA_SA_SB_EEES9_SE_SG_Li256ELb1ELb1ELb0ELb0EEENS1_36VarlenDynamicPersistentTileSchedulerILi128ELi96ELi256ELi128ELb0ELb1ELb1ELb1ELb0ELb1EEEEEEEEEvNT_6ParamsE)
        /*005c*/ 	.word	0x00000000


	//----- nvinfo : EIATTR_REGCOUNT
	.align		4
.L_26:
        /*0060*/ 	.byte	0x04, 0x2f
        /*0062*/ 	.short	(.L_28 - .L_27)
	.align		4
.L_27:
        /*0064*/ 	.word	index@(_ZN7cutlass13device_kernelIN5flash11enable_sm90INS1_16FlashAttnFwdSm90INS1_25CollectiveMainloopFwdSm90ILi2EN4cute5tupleIJNS5_1CILi1EEES8_S8_EEENS6_IJNS7_ILi128EEENS7_ILi96EEENS7_ILi192EEEEEELi128ENS_6half_tEfNS_4arch4Sm90ELb0ELb1ELb0ELb1ELb1ELb0ELb0ELb1ELb1ELb1ELb0ELb0EEENS1_21CollectiveEpilogueFwdINS6_IJSA_SA_SB_EEES9_SE_SG_Li256ELb1ELb1ELb0ELb0EEENS1_36VarlenDynamicPersistentTileSchedulerILi128ELi96ELi256ELi128ELb0ELb1ELb1ELb1ELb0ELb1EEEEEEEEEvNT_6ParamsE)
        /*0068*/ 	.word	0x00000004


	//----- nvinfo : EIATTR_FRAME_SIZE
	.align		4
.L_28:
        /*006c*/ 	.byte	0x04, 0x11
        /*006e*/ 	.short	(.L_30 - .L_29)
	.align		4
.L_29:
        /*0070*/ 	.word	index@(_ZN7cutlass13device_kernelIN5flash11enable_sm90INS1_16FlashAttnFwdSm90INS1_25CollectiveMainloopFwdSm90ILi2EN4cute5tupleIJNS5_1CILi1EEES8_S8_EEENS6_IJNS7_ILi128EEENS7_ILi96EEENS7_ILi192EEEEEELi128ENS_6half_tEfNS_4arch4Sm90ELb0ELb1ELb0ELb1ELb1ELb0ELb0ELb1ELb1ELb1ELb0ELb0EEENS1_21CollectiveEpilogueFwdINS6_IJSA_SA_SB_EEES9_SE_SG_Li256ELb1ELb1ELb0ELb0EEENS1_36VarlenDynamicPersistentTileSchedulerILi128ELi96ELi256ELi128ELb0ELb1ELb1ELb1ELb0ELb1EEEEEEEEEvNT_6ParamsE)
        /*0074*/ 	.word	0x00000000


	//----- nvinfo : EIATTR_REGCOUNT
	.align		4
.L_30:
        /*0078*/ 	.byte	0x04, 0x2f
        /*007a*/ 	.short	(.L_32 - .L_31)
	.align		4
.L_31:
        /*007c*/ 	.word	index@(_ZN7cutlass13device_kernelIN5flash11enable_sm90INS1_16FlashAttnFwdSm90INS1_25CollectiveMainloopFwdSm90ILi2EN4cute5tupleIJNS5_1CILi1EEES8_S8_EEENS6_IJNS7_ILi128EEENS7_ILi96EEENS7_ILi192EEEEEELi128ENS_6half_tEfNS_4arch4Sm90ELb0ELb1ELb0ELb0ELb1ELb0ELb0ELb1ELb1ELb1ELb0ELb0EEENS1_21CollectiveEpilogueFwdINS6_IJSA_SA_SB_EEES9_SE_SG_Li256ELb0ELb1ELb0ELb0EEENS1_30DynamicPersistentTileSchedulerILi256ELi128ELb0ELb1ELb1EEEEEEEEEvNT_6ParamsE)
        /*0080*/ 	.word	0x00000004


	//----- nvinfo : EIATTR_FRAME_SIZE
	.align		4
.L_32:
        /*0084*/ 	.byte	0x04, 0x11
        /*0086*/ 	.short	(.L_34 - .L_33)
	.align		4
.L_33:
        /*0088*/ 	.word	index@(_ZN7cutlass13device_kernelIN5flash11enable_sm90INS1_16FlashAttnFwdSm90INS1_25CollectiveMainloopFwdSm90ILi2EN4cute5tupleIJNS5_1CILi1EEES8_S8_EEENS6_IJNS7_ILi128EEENS7_ILi96EEENS7_ILi192EEEEEELi128ENS_6half_tEfNS_4arch4Sm90ELb0ELb1ELb0ELb0ELb1ELb0ELb0ELb1ELb1ELb1ELb0ELb0EEENS1_21CollectiveEpilogueFwdINS6_IJSA_SA_SB_EEES9_SE_SG_Li256ELb0ELb1ELb0ELb0EEENS1_30DynamicPersistentTileSchedulerILi256ELi128ELb0ELb1ELb1EEEEEEEEEvNT_6ParamsE)
        /*008c*/ 	.word	0x00000000


	//----- nvinfo : EIATTR_REGCOUNT
	.align		4
.L_34:
        /*0090*/ 	.byte	0x04, 0x2f
        /*0092*/ 	.short	(.L_36 - .L_35)
	.align		4
.L_35:
        /*0094*/ 	.word	index@(_ZN7cutlass13device_kernelIN5flash11enable_sm90INS1_16FlashAttnFwdSm90INS1_25CollectiveMainloopFwdSm90ILi2EN4cute5tupleIJNS5_1CILi1EEES8_S8_EEENS6_IJNS7_ILi128EEENS7_ILi96EEENS7_ILi192EEEEEELi128ENS_6half_tEfNS_4arch4Sm90ELb0ELb0ELb0ELb1ELb1ELb1ELb0ELb1ELb1ELb1ELb0ELb0EEENS1_21CollectiveEpilogueFwdINS6_IJSA_SA_SB_EEES9_SE_SG_Li256ELb1ELb1ELb0ELb0EEENS1_36VarlenDynamicPersistentTileSchedulerILi128ELi96ELi256ELi128ELb0ELb1ELb1ELb0ELb1ELb1EEEEEEEEEvNT_6ParamsE)
        /*0098*/ 	.word	0x00000004


	//----- nvinfo : EIATTR_FRAME_SIZE
	.align		4
.L_36:
        /*009c*/ 	.byte	0x04, 0x11
        /*009e*/ 	.short	(.L_38 - .L_37)
	.align		4
.L_37:
        /*00a0*/ 	.word	index@(_ZN7cutlass13device_kernelIN5flash11enable_sm90INS1_16FlashAttnFwdSm90INS1_25CollectiveMainloopFwdSm90ILi2EN4cute5tupleIJNS5_1CILi1EEES8_S8_EEENS6_IJNS7_ILi128EEENS7_ILi96EEENS7_ILi192EEEEEELi128ENS_6half_tEfNS_4arch4Sm90ELb0ELb0ELb0ELb1ELb1ELb1ELb0ELb1ELb1ELb1ELb0ELb0EEENS1_21CollectiveEpilogueFwdINS6_IJSA_SA_SB_EEES9_SE_SG_Li256ELb1ELb1ELb0ELb0EEENS1_36VarlenDynamicPersistentTileSchedulerILi128ELi96ELi256ELi128ELb0ELb1ELb1ELb0ELb1ELb1EEEEEEEEEvNT_6ParamsE)
        /*00a4*/ 	.word	0x00000000


	//----- nvinfo : EIATTR_REGCOUNT
	.align		4
.L_38:
        /*00a8*/ 	.byte	0x04, 0x2f
        /*00aa*/ 	.short	(.L_40 - .L_39)
	.align		4
.L_39:
        /*00ac*/ 	.word	index@(_ZN7cutlass13device_kernelIN5flash11enable_sm90INS1_16FlashAttnFwdSm90INS1_25CollectiveMainloopFwdSm90ILi2EN4cute5tupleIJNS5_1CILi1EEES8_S8_EEENS6_IJNS7_ILi128EEENS7_ILi96EEENS7_ILi192EEEEEELi128ENS_6half_tEfNS_4arch4Sm90ELb0ELb0ELb0ELb1ELb1ELb0ELb0ELb1ELb1ELb1ELb0ELb0EEENS1_21CollectiveEpilogueFwdINS6_IJSA_SA_SB_EEES9_SE_SG_Li256ELb1ELb1ELb0ELb0EEENS1_36VarlenDynamicPersistentTileSchedulerILi128ELi96ELi256ELi128ELb0ELb1ELb1ELb0ELb1ELb1EEEEEEEEEvNT_6ParamsE)
        /*00b0*/ 	.word	0x00000004


	//----- nvinfo : EIATTR_FRAME_SIZE
	.align		4
.L_40:
        /*00b4*/ 	.byte	0x04, 0x11
        /*00b6*/ 	.short	(.L_42 - .L_41)
	.align		4
.L_41:
        /*00b8*/ 	.word	index@(_ZN7cutlass13device_kernelIN5flash11enable_sm90INS1_16FlashAttnFwdSm90INS1_25CollectiveMainloopFwdSm90ILi2EN4cute5tupleIJNS5_1CILi1EEES8_S8_EEENS6_IJNS7_ILi128EEENS7_ILi96EEENS7_ILi192EEEEEELi128ENS_6half_tEfNS_4arch4Sm90ELb0ELb0ELb0ELb1ELb1ELb0ELb0ELb1ELb1ELb1ELb0ELb0EEENS1_21CollectiveEpilogueFwdINS6_IJSA_SA_SB_EEES9_SE_SG_Li256ELb1ELb1ELb0ELb0EEENS1_36VarlenDynamicPersistentTileSchedulerILi128ELi96ELi256ELi128ELb0ELb1ELb1ELb0ELb1ELb1EEEEEEEEEvNT_6ParamsE)
        /*00bc*/ 	.word	0x00000000


	//----- nvinfo : EIATTR_REGCOUNT
	.align		4
.L_42:
        /*00c0*/ 	.byte	0x04, 0x2f
        /*00c2*/ 	.short	(.L_44 - .L_43)
	.align		4
.L_43:
        /*00c4*/ 	.word	index@(_ZN7cutlass13device_kernelIN5flash11enable_sm90INS1_16FlashAttnFwdSm90INS1_25CollectiveMainloopFwdSm90ILi2EN4cute5tupleIJNS5_1CILi1EEES8_S8_EEENS6_IJNS7_ILi128EEENS7_ILi96EEENS7_ILi192EEEEEELi128ENS_6half_tEfNS_4arch4Sm90ELb0ELb0ELb0ELb0ELb1ELb0ELb0ELb1ELb1ELb1ELb0ELb0EEENS1_21CollectiveEpilogueFwdINS6_IJSA_SA_SB_EEES9_SE_SG_Li256ELb0ELb1ELb0ELb0EEENS1_29StaticPersistentTileSchedulerILb0EEEEEEEEEvNT_6ParamsE)
        /*00c8*/ 	.word	0x00000004


	//----- nvinfo : EIATTR_FRAME_SIZE
	.align		4
.L_44:
        /*00cc*/ 	.byte	0x04, 0x11
        /*00ce*/ 	.short	(.L_46 - .L_45)
	.align		4
.L_45:
        /*00d0*/ 	.word	index@(_ZN7cutlass13device_kernelIN5flash11enable_sm90INS1_16FlashAttnFwdSm90INS1_25CollectiveMainloopFwdSm90ILi2EN4cute5tupleIJNS5_1CILi1EEES8_S8_EEENS6_IJNS7_ILi128EEENS7_ILi96EEENS7_ILi192EEEEEELi128ENS_6half_tEfNS_4arch4Sm90ELb0ELb0ELb0ELb0ELb1ELb0ELb0ELb1ELb1ELb1ELb0ELb0EEENS1_21CollectiveEpilogueFwdINS6_IJSA_SA_SB_EEES9_SE_SG_Li256ELb0ELb1ELb0ELb0EEENS1_29StaticPersistentTileSchedulerILb0EEEEEEEEEvNT_6ParamsE)
        /*00d4*/ 	.word	0x00000000


	//----- nvinfo : EIATTR_MIN_STACK_SIZE
	.align		4
.L_46:
        /*00d8*/ 	.byte	0x04, 0x12
        /*00da*/ 	.short	(.L_48 - .L_47)
	.align		4
.L_47:
        /*00dc*/ 	.word	index@(_ZN7cutlass13device_kernelIN5flash11enable_sm90INS1_16FlashAttnFwdSm90INS1_25CollectiveMainloopFwdSm90ILi2EN4cute5tupleIJNS5_1CILi1EEES8_S8_EEENS6_IJNS7_ILi128EEENS7_ILi96EEENS7_ILi192EEEEEELi128ENS_6half_tEfNS_4arch4Sm90ELb0ELb0ELb0ELb0ELb1ELb0ELb0ELb1ELb1ELb1ELb0ELb0EEENS1_21CollectiveEpilogueFwdINS6_IJSA_SA_SB_EEES9_SE_SG_Li256ELb0ELb1ELb0ELb0EEENS1_29StaticPersistentTileSchedulerILb0EEEEEEEEEvNT_6ParamsE)
        /*00e0*/ 	.word	0x00000000


	//----- nvinfo : EIATTR_MIN_STACK_SIZE
	.align		4
.L_48:
        /*00e4*/ 	.byte	0x04, 0x12
        /*00e6*/ 	.short	(.L_50 - .L_49)
	.align		4
.L_49:
        /*00e8*/ 	.word	index@(_ZN7cutlass13device_kernelIN5flash11enable_sm90INS1_16FlashAttnFwdSm90INS1_25CollectiveMainloopFwdSm90ILi2EN4cute5tupleIJNS5_1CILi1EEES8_S8_EEENS6_IJNS7_ILi128EEENS7_ILi96EEENS7_ILi192EEEEEELi128ENS_6half_tEfNS_4arch4Sm90ELb0ELb0ELb0ELb1ELb1ELb0ELb0ELb1ELb1ELb1ELb0ELb0EEENS1_21CollectiveEpilogueFwdINS6_IJSA_SA_SB_EEES9_SE_SG_Li256ELb1ELb1ELb0ELb0EEENS1_36VarlenDynamicPersistentTileSchedulerILi128ELi96ELi256ELi128ELb0ELb1ELb1ELb0ELb1ELb1EEEEEEEEEvNT_6ParamsE)
        /*00ec*/ 	.word	0x00000000


	//----- nvinfo : EIATTR_MIN_STACK_SIZE
	.align		4
.L_50:
        /*00f0*/ 	.byte	0x04, 0x12
        /*00f2*/ 	.short	(.L_52 - .L_51)
	.align		4
.L_51:
        /*00f4*/ 	.word	index@(_ZN7cutlass13device_kernelIN5flash11enable_sm90INS1_16FlashAttnFwdSm90INS1_25CollectiveMainloopFwdSm90ILi2EN4cute5tupleIJNS5_1CILi1EEES8_S8_EEENS6_IJNS7_ILi128EEENS7_ILi96EEENS7_ILi192EEEEEELi128ENS_6half_tEfNS_4arch4Sm90ELb0ELb0ELb0ELb1ELb1ELb1ELb0ELb1ELb1ELb1ELb0ELb0EEENS1_21CollectiveEpilogueFwdINS6_IJSA_SA_SB_EEES9_SE_SG_Li256ELb1ELb1ELb0ELb0EEENS1_36VarlenDynamicPersistentTileSchedulerILi128ELi96ELi256ELi128ELb0ELb1ELb1ELb0ELb1ELb1EEEEEEEEEvNT_6ParamsE)
        /*00f8*/ 	.word	0x00000000


	//----- nvinfo : EIATTR_MIN_STACK_SIZE
	.align		4
.L_52:
        /*00fc*/ 	.byte	0x04, 0x12
        /*00fe*/ 	.short	(.L_54 - .L_53)
	.align		4
.L_53:
        /*0100*/ 	.word	index@(_ZN7cutlass13device_kernelIN5flash11enable_sm90INS1_16FlashAttnFwdSm90INS1_25CollectiveMainloopFwdSm90ILi2EN4cute5tupleIJNS5_1CILi1EEES8_S8_EEENS6_IJNS7_ILi128EEENS7_ILi96EEENS7_ILi192EEEEEELi128ENS_6half_tEfNS_4arch4Sm90ELb0ELb1ELb0ELb0ELb1ELb0ELb0ELb1ELb1ELb1ELb0ELb0EEENS1_21CollectiveEpilogueFwdINS6_IJSA_SA_SB_EEES9_SE_SG_Li256ELb0ELb1ELb0ELb0EEENS1_30DynamicPersistentTileSchedulerILi256ELi128ELb0ELb1ELb1EEEEEEEEEvNT_6ParamsE)
        /*0104*/ 	.word	0x00000000


	//----- nvinfo : EIATTR_MIN_STACK_SIZE
	.align		4
.L_54:
        /*0108*/ 	.byte	0x04, 0x12
        /*010a*/ 	.short	(.L_56 - .L_55)
	.align		4
.L_55:
        /*010c*/ 	.word	index@(_ZN7cutlass13device_kernelIN5flash11enable_sm90INS1_16FlashAttnFwdSm90INS1_25CollectiveMainloopFwdSm90ILi2EN4cute5tupleIJNS5_1CILi1EEES8_S8_EEENS6_IJNS7_ILi128EEENS7_ILi96EEENS7_ILi192EEEEEELi128ENS_6half_tEfNS_4arch4Sm90ELb0ELb1ELb0ELb1ELb1ELb0ELb0ELb1ELb1ELb1ELb0ELb0EEENS1_21CollectiveEpilogueFwdINS6_IJSA_SA_SB_EEES9_SE_SG_Li256ELb1ELb1ELb0ELb0EEENS1_36VarlenDynamicPersistentTileSchedulerILi128ELi96ELi256ELi128ELb0ELb1ELb1ELb1ELb0ELb1EEEEEEEEEvNT_6ParamsE)
        /*0110*/ 	.word	0x00000000


	//----- nvinfo : EIATTR_MIN_STACK_SIZE
	.align		4
.L_56:
        /*0114*/ 	.byte	0x04, 0x12
        /*0116*/ 	.short	(.L_58 - .L_57)
	.align		4
.L_57:
        /*0118*/ 	.word	index@(_ZN7cutlass13device_kernelIN5flash11enable_sm90INS1_16FlashAttnFwdSm90INS1_25CollectiveMainloopFwdSm90ILi2EN4cute5tupleIJNS5_1CILi1EEES8_S8_EEENS6_IJNS7_ILi128EEENS7_ILi96EEENS7_ILi192EEEEEELi128ENS_6half_tEfNS_4arch4Sm90ELb0ELb1ELb0ELb1ELb1ELb1ELb0ELb1ELb1ELb1ELb0ELb0EEENS1_21CollectiveEpilogueFwdINS6_IJSA_SA_SB_EEES9_SE_SG_Li256ELb1ELb1ELb0ELb0EEENS1_36VarlenDynamicPersistentTileSchedulerILi128ELi96ELi256ELi128ELb0ELb1ELb1ELb1ELb0ELb1EEEEEEEEEvNT_6ParamsE)
        /*011c*/ 	.word	0x00000000


	//----- nvinfo : EIATTR_MIN_STACK_SIZE
	.align		4
.L_58:
        /*0120*/ 	.byte	0x04, 0x12
        /*0122*/ 	.short	(.L_60 - .L_59)
	.align		4
.L_59:
        /*0124*/ 	.word	index@(_ZN7cutlass13device_kernelIN5flash11enable_sm90INS1_16FlashAttnFwdSm90INS1_25CollectiveMainloopFwdSm90ILi2EN4cute5tupleIJNS5_1CILi1EEES8_S8_EEENS6_IJNS7_ILi128EEENS7_ILi96EEENS7_ILi192EEEEEELi128ENS_6half_tEfNS_4arch4Sm90ELb1ELb0ELb0ELb0ELb1ELb0ELb0ELb1ELb1ELb1ELb0ELb0EEENS1_21CollectiveEpilogueFwdINS6_IJSA_SA_SB_EEES9_SE_SG_Li256ELb0ELb1ELb0ELb0EEENS1_30DynamicPersistentTileSchedulerILi256ELi128ELb0ELb1ELb1EEEEEEEEEvNT_6ParamsE)
        /*0128*/ 	.word	0x00000000


	//----- nvinfo : EIATTR_MIN_STACK_SIZE
	.align		4
.L_60:
        /*012c*/ 	.byte	0x04, 0x12
        /*012e*/ 	.short	(.L_62 - .L_61)
	.align		4
.L_61:
        /*0130*/ 	.word	index@(_ZN7cutlass13device_kernelIN5flash11enable_sm90INS1_16FlashAttnFwdSm90INS1_25CollectiveMainloopFwdSm90ILi2EN4cute5tupleIJNS5_1CILi1EEES8_S8_EEENS6_IJNS7_ILi128EEENS7_ILi96EEENS7_ILi192EEEEEELi128ENS_6half_tEfNS_4arch4Sm90ELb1ELb0ELb0ELb1ELb1ELb0ELb0ELb1ELb1ELb1ELb0ELb0EEENS1_21CollectiveEpilogueFwdINS6_IJSA_SA_SB_EEES9_SE_SG_Li256ELb1ELb1ELb0ELb0EEENS1_36VarlenDynamicPersistentTileSchedulerILi128ELi96ELi256ELi128ELb0ELb1ELb1ELb1ELb1ELb1EEEEEEEEEvNT_6ParamsE)
        /*0134*/ 	.word	0x00000000


	//----- nvinfo : EIATTR_MIN_STACK_SIZE
	.align		4
.L_62:
        /*0138*/ 	.byte	0x04, 0x12
        /*013a*/ 	.short	(.L_64 - .L_63)
	.align		4
.L_63:
        /*013c*/ 	.word	index@(_ZN7cutlass13device_kernelIN5flash11enable_sm90INS1_16FlashAttnFwdSm90INS1_25CollectiveMainloopFwdSm90ILi2EN4cute5tupleIJNS5_1CILi1EEES8_S8_EEENS6_IJNS7_ILi128EEENS7_ILi96EEENS7_ILi192EEEEEELi128ENS_6half_tEfNS_4arch4Sm90ELb1ELb0ELb0ELb1ELb1ELb1ELb0ELb1ELb1ELb1ELb0ELb0EEENS1_21CollectiveEpilogueFwdINS6_IJSA_SA_SB_EEES9_SE_SG_Li256ELb1ELb1ELb0ELb0EEENS1_36VarlenDynamicPersistentTileSchedulerILi128ELi96ELi256ELi128ELb0ELb1ELb1ELb1ELb1ELb1EEEEEEEEEvNT_6ParamsE)
        /*0140*/ 	.word	0x00000000
.L_64:


//--------------------- .nv.compat                --------------------------
	.section	.nv.compat,"",@"SHT_CUDA_COMPAT_INFO"
	.align	4
        /*0000*/ 	.byte	0x02, 0x09, 0x01, 0x00, 0x02, 0x02, 0x01, 0x00, 0x02, 0x05, 0x05, 0x00, 0x03, 0x07, 0x01, 0x01
        /*0010*/ 	.byte	0x02, 0x03, 0x00, 0x00, 0x02, 0x06, 0x01, 0x00, 0x04, 0x0b, 0x08, 0x00, 0x09, 0x00, 0x00, 0x00
        /*0020*/ 	.byte	0x00, 0x00, 0x00, 0x00


//--------------------- .nv.info._ZN7cutlass13device_kernelIN5flash11enable_sm90INS1_16FlashAttnFwdSm90INS1_25CollectiveMainloopFwdSm90ILi2EN4cute5tupleIJNS5_1CILi1EEES8_S8_EEENS6_IJNS7_ILi128EEENS7_ILi96EEENS7_ILi192EEEEEELi128ENS_6half_tEfNS_4arch4Sm90ELb0ELb0ELb0ELb0ELb1ELb0ELb0ELb1ELb1ELb1ELb0ELb0EEENS1_21CollectiveEpilogueFwdINS6_IJSA_SA_SB_EEES9_SE_SG_Li256ELb0ELb1ELb0ELb0EEENS1_29StaticPersistentTileSchedulerILb0EEEEEEEEEvNT_6ParamsE --------------------------
	.section	.nv.info._ZN7cutlass13device_kernelIN5flash11enable_sm90INS1_16FlashAttnFwdSm90INS1_25CollectiveMainloopFwdSm90ILi2EN4cute5tupleIJNS5_1CILi1EEES8_S8_EEENS6_IJNS7_ILi128EEENS7_ILi96EEENS7_ILi192EEEEEELi128ENS_6half_tEfNS_4arch4Sm90ELb0ELb0ELb0ELb0ELb1ELb0ELb0ELb1ELb1ELb1ELb0ELb0EEENS1_21CollectiveEpilogueFwdINS6_IJSA_SA_SB_EEES9_SE_SG_Li256ELb0ELb1ELb0ELb0EEENS1_29StaticPersistentTileSchedulerILb0EEEEEEEEEvNT_6ParamsE,"",@"SHT_CUDA_INFO"
	.sectionflags	@""
	.align	4


	//----- nvinfo : EIATTR_CUDA_API_VERSION
	.align		4
        /*0000*/ 	.byte	0x04, 0x37
        /*0002*/ 	.short	(.L_66 - .L_65)
.L_65:
        /*0004*/ 	.word	0x00000082


	//----- nvinfo : EIATTR_KPARAM_INFO
	.align		4
.L_66:
        /*0008*/ 	.byte	0x04, 0x17
        /*000a*/ 	.short	(.L_68 - .L_67)
.L_67:
        /*000c*/ 	.word	0x00000000
        /*0010*/ 	.short	0x0000
        /*0012*/ 	.short	0x0000
        /*0014*/ 	.byte	0x00, 0xf0, 0x01, 0x28


	//----- nvinfo : EIATTR_SPARSE_MMA_MASK
	.align		4
.L_68:
        /*0018*/ 	.byte	0x03, 0x50
        /*001a*/ 	.short	0x0000


	//----- nvinfo : EIATTR_MAXREG_COUNT
	.align		4
        /*001c*/ 	.byte	0x03, 0x1b
        /*001e*/ 	.short	0x00a8


	//----- nvinfo : EIATTR_MERCURY_ISA_VERSION
	.align		4
        /*0020*/ 	.byte	0x03, 0x5f
        /*0022*/ 	.short	0x0101


	//----- nvinfo : EIATTR_VRC_CTA_INIT_COUNT
	.align		4
        /*0024*/ 	.byte	0x02, 0x4a
	.zero		1
	.zero		1


	//----- nvinfo : EIATTR_EXIT_INSTR_OFFSETS
	.align		4
        /*0028*/ 	.byte	0x04, 0x1c
        /*002a*/ 	.short	(.L_70 - .L_69)


	//   ....[0]....
.L_69:
        /*002c*/ 	.word	0x00000010


	//----- nvinfo : EIATTR_MAX_THREADS
	.align		4
.L_70:
        /*0030*/ 	.byte	0x04, 0x05
        /*0032*/ 	.short	(.L_72 - .L_71)
.L_71:
        /*0034*/ 	.word	0x00000180
        /*0038*/ 	.word	0x00000001
        /*003c*/ 	.word	0x00000001


	//----- nvinfo : EIATTR_CBANK_PARAM_SIZE
	.align		4
.L_72:
        /*0040*/ 	.byte	0x03, 0x19
        /*0042*/ 	.short	0x0a00


	//----- nvinfo : EIATTR_PARAM_CBANK
	.align		4
        /*0044*/ 	.byte	0x04, 0x0a
        /*0046*/ 	.short	(.L_74 - .L_73)
	.align		4
.L_73:
        /*0048*/ 	.word	index@(.nv.constant0._ZN7cutlass13device_kernelIN5flash11enable_sm90INS1_16FlashAttnFwdSm90INS1_25CollectiveMainloopFwdSm90ILi2EN4cute5tupleIJNS5_1CILi1EEES8_S8_EEENS6_IJNS7_ILi128EEENS7_ILi96EEENS7_ILi192EEEEEELi128ENS_6half_tEfNS_4arch4Sm90ELb0ELb0ELb0ELb0ELb1ELb0ELb0ELb1ELb1ELb1ELb0ELb0EEENS1_21CollectiveEpilogueFwdINS6_IJSA_SA_SB_EEES9_SE_SG_Li256ELb0ELb1ELb0ELb0EEENS1_29StaticPersistentTileSchedulerILb0EEEEEEEEEvNT_6ParamsE)
        /*004c*/ 	.short	0x0380
        /*004e*/ 	.short	0x0a00


	//----- nvinfo : EIATTR_SW_WAR
	.align		4
.L_74:
        /*0050*/ 	.byte	0x04, 0x36
        /*0052*/ 	.short	(.L_76 - .L_75)
.L_75:
        /*0054*/ 	.word	0x00000008
.L_76:


//--------------------- .nv.info._ZN7cutlass13device_kernelIN5flash11enable_sm90INS1_16FlashAttnFwdSm90INS1_25CollectiveMainloopFwdSm90ILi2EN4cute5tupleIJNS5_1CILi1EEES8_S8_EEENS6_IJNS7_ILi128EEENS7_ILi96EEENS7_ILi192EEEEEELi128ENS_6half_tEfNS_4arch4Sm90ELb0ELb0ELb0ELb1ELb1ELb0ELb0ELb1ELb1ELb1ELb0ELb0EEENS1_21CollectiveEpilogueFwdINS6_IJSA_SA_SB_EEES9_SE_SG_Li256ELb1ELb1ELb0ELb0EEENS1_36VarlenDynamicPersistentTileSchedulerILi128ELi96ELi256ELi128ELb0ELb1ELb1ELb0ELb1ELb1EEEEEEEEEvNT_6ParamsE --------------------------
	.section	.nv.info._ZN7cutlass13device_kernelIN5flash11enable_sm90INS1_16FlashAttnFwdSm90INS1_25CollectiveMainloopFwdSm90ILi2EN4cute5tupleIJNS5_1CILi1EEES8_S8_EEENS6_IJNS7_ILi128EEENS7_ILi96EEENS7_ILi192EEEEEELi128ENS_6half_tEfNS_4arch4Sm90ELb0ELb0ELb0ELb1ELb1ELb0ELb0ELb1ELb1ELb1ELb0ELb0EEENS1_21CollectiveEpilogueFwdINS6_IJSA_SA_SB_EEES9_SE_SG_Li256ELb1ELb1ELb0ELb0EEENS1_36VarlenDynamicPersistentTileSchedulerILi128ELi96ELi256ELi128ELb0ELb1ELb1ELb0ELb1ELb1EEEEEEEEEvNT_6ParamsE,"",@"SHT_CUDA_INFO"
	.sectionflags	@""
	.align	4


	//----- nvinfo : EIATTR_CUDA_API_VERSION
	.align		4
        /*0000*/ 	.byte	0x04, 0x37
        /*0002*/ 	.short	(.L_78 - .L_77)
.L_77:
        /*0004*/ 	.word	0x00000082


	//----- nvinfo : EIATTR_KPARAM_INFO
	.align		4
.L_78:
        /*0008*/ 	.byte	0x04, 0x17
        /*000a*/ 	.short	(.L_80 - .L_79)
.L_79:
        /*000c*/ 	.word	0x00000000
        /*0010*/ 	.short	0x0000
        /*0012*/ 	.short	0x0000
        /*0014*/ 	.byte	0x00, 0xf0, 0x01, 0x2a


	//----- nvinfo : EIATTR_SPARSE_MMA_MASK
	.align		4
.L_80:
        /*0018*/ 	.byte	0x03, 0x50
        /*001a*/ 	.short	0x0000


	//----- nvinfo : EIATTR_MAXREG_COUNT
	.align		4
        /*001c*/ 	.byte	0x03, 0x1b
        /*001e*/ 	.short	0x00a8


	//----- nvinfo : EIATTR_MERCURY_ISA_VERSION
	.align		4
        /*0020*/ 	.byte	0x03, 0x5f
        /*0022*/ 	.short	0x0101


	//----- nvinfo : EIATTR_VRC_CTA_INIT_COUNT
	.align		4
        /*0024*/ 	.byte	0x02, 0x4a
	.zero		1
	.zero		1


	//----- nvinfo : EIATTR_EXIT_INSTR_OFFSETS
	.align		4
        /*0028*/ 	.byte	0x04, 0x1c
        /*002a*/ 	.short	(.L_82 - .L_81)


	//   ....[0]....
.L_81:
        /*002c*/ 	.word	0x00000010


	//----- nvinfo : EIATTR_MAX_THREADS
	.align		4
.L_82:
        /*0030*/ 	.byte	0x04, 0x05
        /*0032*/ 	.short	(.L_84 - .L_83)
.L_83:
        /*0034*/ 	.word	0x00000180
        /*0038*/ 	.word	0x00000001
        /*003c*/ 	.word	0x00000001


	//----- nvinfo : EIATTR_CBANK_PARAM_SIZE
	.align		4
.L_84:
        /*0040*/ 	.byte	0x03, 0x19
        /*0042*/ 	.short	0x0a80


	//----- nvinfo : EIATTR_PARAM_CBANK
	.align		4
        /*0044*/ 	.byte	0x04, 0x0a
        /*0046*/ 	.short	(.L_86 - .L_85)
	.align		4
.L_85:
        /*0048*/ 	.word	index@(.nv.constant0._ZN7cutlass13device_kernelIN5flash11enable_sm90INS1_16FlashAttnFwdSm90INS1_25CollectiveMainloopFwdSm90ILi2EN4cute5tupleIJNS5_1CILi1EEES8_S8_EEENS6_IJNS7_ILi128EEENS7_ILi96EEENS7_ILi192EEEEEELi128ENS_6half_tEfNS_4arch4Sm90ELb0ELb0ELb0ELb1ELb1ELb0ELb0ELb1ELb1ELb1ELb0ELb0EEENS1_21CollectiveEpilogueFwdINS6_IJSA_SA_SB_EEES9_SE_SG_Li256ELb1ELb1ELb0ELb0EEENS1_36VarlenDynamicPersistentTileSchedulerILi128ELi96ELi256ELi128ELb0ELb1ELb1ELb0ELb1ELb1EEEEEEEEEvNT_6ParamsE)
        /*004c*/ 	.short	0x0380
        /*004e*/ 	.short	0x0a80


	//----- nvinfo : EIATTR_SW_WAR
	.align		4
.L_86:
        /*0050*/ 	.byte	0x04, 0x36
        /*0052*/ 	.short	(.L_88 - .L_87)
.L_87:
        /*0054*/ 	.word	0x00000008
.L_88:


//--------------------- .nv.info._ZN7cutlass13device_kernelIN5flash11enable_sm90INS1_16FlashAttnFwdSm90INS1_25CollectiveMainloopFwdSm90ILi2EN4cute5tupleIJNS5_1CILi1EEES8_S8_EEENS6_IJNS7_ILi128EEENS7_ILi96EEENS7_ILi192EEEEEELi128ENS_6half_tEfNS_4arch4Sm90ELb0ELb0ELb0ELb1ELb1ELb1ELb0ELb1ELb1ELb1ELb0ELb0EEENS1_21CollectiveEpilogueFwdINS6_IJSA_SA_SB_EEES9_SE_SG_Li256ELb1ELb1ELb0ELb0EEENS1_36VarlenDynamicPersistentTileSchedulerILi128ELi96ELi256ELi128ELb0ELb1ELb1ELb0ELb1ELb1EEEEEEEEEvNT_6ParamsE --------------------------
	.section	.nv.info._ZN7cutlass13device_kernelIN5flash11enable_sm90INS1_16FlashAttnFwdSm90INS1_25CollectiveMainloopFwdSm90ILi2EN4cute5tupleIJNS5_1CILi1EEES8_S8_EEENS6_IJNS7_ILi128EEENS7_ILi96EEENS7_ILi192EEEEEELi128ENS_6half_tEfNS_4arch4Sm90ELb0ELb0ELb0ELb1ELb1ELb1ELb0ELb1ELb1ELb1ELb0ELb0EEENS1_21CollectiveEpilogueFwdINS6_IJSA_SA_SB_EEES9_SE_SG_Li256ELb1ELb1ELb0ELb0EEENS1_36VarlenDynamicPersistentTileSchedulerILi128ELi96ELi256ELi128ELb0ELb1ELb1ELb0ELb1ELb1EEEEEEEEEvNT_6ParamsE,"",@"SHT_CUDA_INFO"
	.sectionflags	@""
	.align	4


	//----- nvinfo : EIATTR_CUDA_API_VERSION
	.align		4
        /*0000*/ 	.byte	0x04, 0x37
        /*0002*/ 	.short	(.L_90 - .L_89)
.L_89:
        /*0004*/ 	.word	0x00000082


	//----- nvinfo : EIATTR_KPARAM_INFO
	.align		4
.L_90:
        /*0008*/ 	.byte	0x04, 0x17
        /*000a*/ 	.short	(.L_92 - .L_91)
.L_91:
        /*000c*/ 	.word	0x00000000
        /*0010*/ 	.short	0x0000
        /*0012*/ 	.short	0x0000
        /*0014*/ 	.byte	0x00, 0xf0, 0x01, 0x2a


	//----- nvinfo : EIATTR_SPARSE_MMA_MASK
	.align		4
.L_92:
        /*0018*/ 	.byte	0x03, 0x50
        /*001a*/ 	.short	0x0000


	//----- nvinfo : EIATTR_MAXREG_COUNT
	.align		4
        /*001c*/ 	.byte	0x03, 0x1b
        /*001e*/ 	.short	0x00a8


	//----- nvinfo : EIATTR_MERCURY_ISA_VERSION
	.align		4
        /*0020*/ 	.byte	0x03, 0x5f
        /*0022*/ 	.short	0x0101


	//----- nvinfo : EIATTR_VRC_CTA_INIT_COUNT
	.align		4
        /*0024*/ 	.byte	0x02, 0x4a
	.zero		1
	.zero		1


	//----- nvinfo : EIATTR_EXIT_INSTR_OFFSETS
	.align		4
        /*0028*/ 	.byte	0x04, 0x1c
        /*002a*/ 	.short	(.L_94 - .L_93)


	//   ....[0]....
.L_93:
        /*002c*/ 	.word	0x00000010


	//----- nvinfo : EIATTR_MAX_THREADS
	.align		4
.L_94:
        /*0030*/ 	.byte	0x04, 0x05
        /*0032*/ 	.short	(.L_96 - .L_95)
.L_95:
        /*0034*/ 	.word	0x00000180
        /*0038*/ 	.word	0x00000001
        /*003c*/ 	.word	0x00000001


	//----- nvinfo : EIATTR_CBANK_PARAM_SIZE
	.align		4
.L_96:
        /*0040*/ 	.byte	0x03, 0x19
        /*0042*/ 	.short	0x0a80


	//----- nvinfo : EIATTR_PARAM_CBANK
	.align		4
        /*0044*/ 	.byte	0x04, 0x0a
        /*0046*/ 	.short	(.L_98 - .L_97)
	.align		4
.L_97:
        /*0048*/ 	.word	index@(.nv.constant0._ZN7cutlass13device_kernelIN5flash11enable_sm90INS1_16FlashAttnFwdSm90INS1_25CollectiveMainloopFwdSm90ILi2EN4cute5tupleIJNS5_1CILi1EEES8_S8_EEENS6_IJNS7_ILi128EEENS7_ILi96EEENS7_ILi192EEEEEELi128ENS_6half_tEfNS_4arch4Sm90ELb0ELb0ELb0ELb1ELb1ELb1ELb0ELb1ELb1ELb1ELb0ELb0EEENS1_21CollectiveEpilogueFwdINS6_IJSA_SA_SB_EEES9_SE_SG_Li256ELb1ELb1ELb0ELb0EEENS1_36VarlenDynamicPersistentTileSchedulerILi128ELi96ELi256ELi128ELb0ELb1ELb1ELb0ELb1ELb1EEEEEEEEEvNT_6ParamsE)
        /*004c*/ 	.short	0x0380
        /*004e*/ 	.short	0x0a80


	//----- nvinfo : EIATTR_SW_WAR
	.align		4
.L_98:
        /*0050*/ 	.byte	0x04, 0x36
        /*0052*/ 	.short	(.L_100 - .L_99)
.L_99:
        /*0054*/ 	.word	0x00000008
.L_100:


//--------------------- .nv.info._ZN7cutlass13device_kernelIN5flash11enable_sm90INS1_16FlashAttnFwdSm90INS1_25CollectiveMainloopFwdSm90ILi2EN4cute5tupleIJNS5_1CILi1EEES8_S8_EEENS6_IJNS7_ILi128EEENS7_ILi96EEENS7_ILi192EEEEEELi128ENS_6half_tEfNS_4arch4Sm90ELb0ELb1ELb0ELb0ELb1ELb0ELb0ELb1ELb1ELb1ELb0ELb0EEENS1_21CollectiveEpilogueFwdINS6_IJSA_SA_SB_EEES9_SE_SG_Li256ELb0ELb1ELb0ELb0EEENS1_30DynamicPersistentTileSchedulerILi256ELi128ELb0ELb1ELb1EEEEEEEEEvNT_6ParamsE --------------------------
	.section	.nv.info._ZN7cutlass13device_kernelIN5flash11enable_sm90INS1_16FlashAttnFwdSm90INS1_25CollectiveMainloopFwdSm90ILi2EN4cute5tupleIJNS5_1CILi1EEES8_S8_EEENS6_IJNS7_ILi128EEENS7_ILi96EEENS7_ILi192EEEEEELi128ENS_6half_tEfNS_4arch4Sm90ELb0ELb1ELb0ELb0ELb1ELb0ELb0ELb1ELb1ELb1ELb0ELb0EEENS1_21CollectiveEpilogueFwdINS6_IJSA_SA_SB_EEES9_SE_SG_Li256ELb0ELb1ELb0ELb0EEENS1_30DynamicPersistentTileSchedulerILi256ELi128ELb0ELb1ELb1EEEEEEEEEvNT_6ParamsE,"",@"SHT_CUDA_INFO"
	.sectionflags	@""
	.align	4


	//----- nvinfo : EIATTR_CUDA_API_VERSION
	.align		4
        /*0000*/ 	.byte	0x04, 0x37
        /*0002*/ 	.short	(.L_102 - .L_101)
.L_101:
        /*0004*/ 	.word	0x00000082


	//----- nvinfo : EIATTR_KPARAM_INFO
	.align		4
.L_102:
        /*0008*/ 	.byte	0x04, 0x17
        /*000a*/ 	.short	(.L_104 - .L_103)
.L_103:
        /*000c*/ 	.word	0x00000000
        /*0010*/ 	.short	0x0000
        /*0012*/ 	.short	0x0000
        /*0014*/ 	.byte	0x00, 0xf0, 0x01, 0x2a


	//----- nvinfo : EIATTR_SPARSE_MMA_MASK
	.align		4
.L_104:
        /*0018*/ 	.byte	0x03, 0x50
        /*001a*/ 	.short	0x0000


	//----- nvinfo : EIATTR_MAXREG_COUNT
	.align		4
        /*001c*/ 	.byte	0x03, 0x1b
        /*001e*/ 	.short	0x00a8


	//----- nvinfo : EIATTR_MERCURY_ISA_VERSION
	.align		4
        /*0020*/ 	.byte	0x03, 0x5f
        /*0022*/ 	.short	0x0101


	//----- nvinfo : EIATTR_VRC_CTA_INIT_COUNT
	.align		4
        /*0024*/ 	.byte	0x02, 0x4a
	.zero		1
	.zero		1


	//----- nvinfo : EIATTR_EXIT_INSTR_OFFSETS
	.align		4
        /*0028*/ 	.byte	0x04, 0x1c
        /*002a*/ 	.short	(.L_106 - .L_105)


	//   ....[0]....
.L_105:
        /*002c*/ 	.word	0x00000010


	//----- nvinfo : EIATTR_MAX_THREADS
	.align		4
.L_106:
        /*0030*/ 	.byte	0x04, 0x05
        /*0032*/ 	.short	(.L_108 - .L_107)
.L_107:
        /*0034*/ 	.word	0x00000180
        /*0038*/ 	.word	0x00000001
        /*003c*/ 	.word	0x00000001


	//----- nvinfo : EIATTR_CBANK_PARAM_SIZE
	.align		4
.L_108:
        /*0040*/ 	.byte	0x03, 0x19
        /*0042*/ 	.short	0x0a80


	//----- nvinfo : EIATTR_PARAM_CBANK
	.align		4
        /*0044*/ 	.byte	0x04, 0x0a
        /*0046*/ 	.short	(.L_110 - .L_109)
	.align		4
.L_109:
        /*0048*/ 	.word	index@(.nv.constant0._ZN7cutlass13device_kernelIN5flash11enable_sm90INS1_16FlashAttnFwdSm90INS1_25CollectiveMainloopFwdSm90ILi2EN4cute5tupleIJNS5_1CILi1EEES8_S8_EEENS6_IJNS7_ILi128EEENS7_ILi96EEENS7_ILi192EEEEEELi128ENS_6half_tEfNS_4arch4Sm90ELb0ELb1ELb0ELb0ELb1ELb0ELb0ELb1ELb1ELb1ELb0ELb0EEENS1_21CollectiveEpilogueFwdINS6_IJSA_SA_SB_EEES9_SE_SG_Li256ELb0ELb1ELb0ELb0EEENS1_30DynamicPersistentTileSchedulerILi256ELi128ELb0ELb1ELb1EEEEEEEEEvNT_6ParamsE)
        /*004c*/ 	.short	0x0380
        /*004e*/ 	.short	0x0a80


	//----- nvinfo : EIATTR_SW_WAR
	.align		4
.L_110:
        /*0050*/ 	.byte	0x04, 0x36
        /*0052*/ 	.short	(.L_112 - .L_111)
.L_111:
        /*0054*/ 	.word	0x00000008
.L_112:


//--------------------- .nv.info._ZN7cutlass13device_kernelIN5flash11enable_sm90INS1_16FlashAttnFwdSm90INS1_25CollectiveMainloopFwdSm90ILi2EN4cute5tupleIJNS5_1CILi1EEES8_S8_EEENS6_IJNS7_ILi128EEENS7_ILi96EEENS7_ILi192EEEEEELi128ENS_6half_tEfNS_4arch4Sm90ELb0ELb1ELb0ELb1ELb1ELb0ELb0ELb1ELb1ELb1ELb0ELb0EEENS1_21CollectiveEpilogueFwdINS6_IJSA_SA_SB_EEES9_SE_SG_Li256ELb1ELb1ELb0ELb0EEENS1_36VarlenDynamicPersistentTileSchedulerILi128ELi96ELi256ELi128ELb0ELb1ELb1ELb1ELb0ELb1EEEEEEEEEvNT_6ParamsE --------------------------
	.section	.nv.info._ZN7cutlass13device_kernelIN5flash11enable_sm90INS1_16FlashAttnFwdSm90INS1_25CollectiveMainloopFwdSm90ILi2EN4cute5tupleIJNS5_1CILi1EEES8_S8_EEENS6_IJNS7_ILi128EEENS7_ILi96EEENS7_ILi192EEEEEELi128ENS_6half_tEfNS_4arch4Sm90ELb0ELb1ELb0ELb1ELb1ELb0ELb0ELb1ELb1ELb1ELb0ELb0EEENS1_21CollectiveEpilogueFwdINS6_IJSA_SA_SB_EEES9_SE_SG_Li256ELb1ELb1ELb0ELb0EEENS1_36VarlenDynamicPersistentTileSchedulerILi128ELi96ELi256ELi128ELb0ELb1ELb1ELb1ELb0ELb1EEEEEEEEEvNT_6ParamsE,"",@"SHT_CUDA_INFO"
	.sectionflags	@""
	.align	4


	//----- nvinfo : EIATTR_CUDA_API_VERSION
	.align		4
        /*0000*/ 	.byte	0x04, 0x37
        /*0002*/ 	.short	(.L_114 - .L_113)
.L_113:
        /*0004*/ 	.word	0x00000082


	//----- nvinfo : EIATTR_KPARAM_INFO
	.align		4
.L_114:
        /*0008*/ 	.byte	0x04, 0x17
        /*000a*/ 	.short	(.L_116 - .L_115)
.L_115:
        /*000c*/ 	.word	0x00000000
        /*0010*/ 	.short	0x0000
        /*0012*/ 	.short	0x0000
        /*0014*/ 	.byte	0x00, 0xf0, 0x01, 0x2a


	//----- nvinfo : EIATTR_SPARSE_MMA_MASK
	.align		4
.L_116:
        /*0018*/ 	.byte	0x03, 0x50
        /*001a*/ 	.short	0x0000


	//----- nvinfo : EIATTR_MAXREG_COUNT
	.align		4
        /*001c*/ 	.byte	0x03, 0x1b
        /*001e*/ 	.short	0x00a8


	//----- nvinfo : EIATTR_MERCURY_ISA_VERSION
	.align		4
        /*0020*/ 	.byte	0x03, 0x5f
        /*0022*/ 	.short	0x0101


	//----- nvinfo : EIATTR_VRC_CTA_INIT_COUNT
	.align		4
        /*0024*/ 	.byte	0x02, 0x4a
	.zero		1
	.zero		1


	//----- nvinfo : EIATTR_EXIT_INSTR_OFFSETS
	.align		4
        /*0028*/ 	.byte	0x04, 0x1c
        /*002a*/ 	.short	(.L_118 - .L_117)


	//   ....[0]....
.L_117:
        /*002c*/ 	.word	0x00000010


	//----- nvinfo : EIATTR_MAX_THREADS
	.align		4
.L_118:
        /*0030*/ 	.byte	0x04, 0x05
        /*0032*/ 	.short	(.L_120 - .L_119)
.L_119:
        /*0034*/ 	.word	0x00000180
        /*0038*/ 	.word	0x00000001
        /*003c*/ 	.word	0x00000001


	//----- nvinfo : EIATTR_CBANK_PARAM_SIZE
	.align		4
.L_120:
        /*0040*/ 	.byte	0x03, 0x19
        /*0042*/ 	.short	0x0a80


	//----- nvinfo : EIATTR_PARAM_CBANK
	.align		4
        /*0044*/ 	.byte	0x04, 0x0a
        /*0046*/ 	.short	(.L_122 - .L_121)
	.align		4
.L_121:
        /*0048*/ 	.word	index@(.nv.constant0._ZN7cutlass13device_kernelIN5flash11enable_sm90INS1_16FlashAttnFwdSm90INS1_25CollectiveMainloopFwdSm90ILi2EN4cute5tupleIJNS5_1CILi1EEES8_S8_EEENS6_IJNS7_ILi128EEENS7_ILi96EEENS7_ILi192EEEEEELi128ENS_6half_tEfNS_4arch4Sm90ELb0ELb1ELb0ELb1ELb1ELb0ELb0ELb1ELb1ELb1ELb0ELb0EEENS1_21CollectiveEpilogueFwdINS6_IJSA_SA_SB_EEES9_SE_SG_Li256ELb1ELb1ELb0ELb0EEENS1_36VarlenDynamicPersistentTileSchedulerILi128ELi96ELi256ELi128ELb0ELb1ELb1ELb1ELb0ELb1EEEEEEEEEvNT_6ParamsE)
        /*004c*/ 	.short	0x0380
        /*004e*/ 	.short	0x0a80


	//----- nvinfo : EIATTR_SW_WAR
	.align		4
.L_122:
        /*0050*/ 	.byte	0x04, 0x36
        /*0052*/ 	.short	(.L_124 - .L_123)
.L_123:
        /*0054*/ 	.word	0x00000008
.L_124:


//--------------------- .nv.info._ZN7cutlass13device_kernelIN5flash11enable_sm90INS1_16FlashAttnFwdSm90INS1_25CollectiveMainloopFwdSm90ILi2EN4cute5tupleIJNS5_1CILi1EEES8_S8_EEENS6_IJNS7_ILi128EEENS7_ILi96EEENS7_ILi192EEEEEELi128ENS_6half_tEfNS_4arch4Sm90ELb0ELb1ELb0ELb1ELb1ELb1ELb0ELb1ELb1ELb1ELb0ELb0EEENS1_21CollectiveEpilogueFwdINS6_IJSA_SA_SB_EEES9_SE_SG_Li256ELb1ELb1ELb0ELb0EEENS1_36VarlenDynamicPersistentTileSchedulerILi128ELi96ELi256ELi128ELb0ELb1ELb1ELb1ELb0ELb1EEEEEEEEEvNT_6ParamsE --------------------------
	.section	.nv.info._ZN7cutlass13device_kernelIN5flash11enable_sm90INS1_16FlashAttnFwdSm90INS1_25CollectiveMainloopFwdSm90ILi2EN4cute5tupleIJNS5_1CILi1EEES8_S8_EEENS6_IJNS7_ILi128EEENS7_ILi96EEENS7_ILi192EEEEEELi128ENS_6half_tEfNS_4arch4Sm90ELb0ELb1ELb0ELb1ELb1ELb1ELb0ELb1ELb1ELb1ELb0ELb0EEENS1_21CollectiveEpilogueFwdINS6_IJSA_SA_SB_EEES9_SE_SG_Li256ELb1ELb1ELb0ELb0EEENS1_36VarlenDynamicPersistentTileSchedulerILi128ELi96ELi256ELi128ELb0ELb1ELb1ELb1ELb0ELb1EEEEEEEEEvNT_6ParamsE,"",@"SHT_CUDA_INFO"
	.sectionflags	@""
	.align	4


	//----- nvinfo : EIATTR_CUDA_API_VERSION
	.align		4
        /*0000*/ 	.byte	0x04, 0x37
        /*0002*/ 	.short	(.L_126 - .L_125)
.L_125:
        /*0004*/ 	.word	0x00000082


	//----- nvinfo : EIATTR_KPARAM_INFO
	.align		4
.L_126:
        /*0008*/ 	.byte	0x04, 0x17
        /*000a*/ 	.short	(.L_128 - .L_127)
.L_127:
        /*000c*/ 	.word	0x00000000
        /*0010*/ 	.short	0x0000
        /*0012*/ 	.short	0x0000
        /*0014*/ 	.byte	0x00, 0xf0, 0x01, 0x2a


	//----- nvinfo : EIATTR_SPARSE_MMA_MASK
	.align		4
.L_128:
        /*0018*/ 	.byte	0x03, 0x50
        /*001a*/ 	.short	0x0000


	//----- nvinfo : EIATTR_MAXREG_COUNT
	.align		4
        /*001c*/ 	.byte	0x03, 0x1b
        /*001e*/ 	.short	0x00a8


	//----- nvinfo : EIATTR_MERCURY_ISA_VERSION
	.align		4
        /*0020*/ 	.byte	0x03, 0x5f
        /*0022*/ 	.short	0x0101


	//----- nvinfo : EIATTR_VRC_CTA_INIT_COUNT
	.align		4
        /*0024*/ 	.byte	0x02, 0x4a
	.zero		1
	.zero		1


	//----- nvinfo : EIATTR_EXIT_INSTR_OFFSETS
	.align		4
        /*0028*/ 	.byte	0x04, 0x1c
        /*002a*/ 	.short	(.L_130 - .L_129)


	//   ....[0]....
.L_129:
        /*002c*/ 	.word	0x00000010


	//----- nvinfo : EIATTR_MAX_THREADS
	.align		4
.L_130:
        /*0030*/ 	.byte	0x04, 0x05
        /*0032*/ 	.short	(.L_132 - .L_131)
.L_131:
        /*0034*/ 	.word	0x00000180
        /*0038*/ 	.word	0x00000001
        /*003c*/ 	.word	0x00000001


	//----- nvinfo : EIATTR_CBANK_PARAM_SIZE
	.align		4
.L_132:
        /*0040*/ 	.byte	0x03, 0x19
        /*0042*/ 	.short	0x0a80


	//----- nvinfo : EIATTR_PARAM_CBANK
	.align		4
        /*0044*/ 	.byte	0x04, 0x0a
        /*0046*/ 	.short	(.L_134 - .L_133)
	.align		4
.L_133:
        /*0048*/ 	.word	index@(.nv.constant0._ZN7cutlass13device_kernelIN5flash11enable_sm90INS1_16FlashAttnFwdSm90INS1_25CollectiveMainloopFwdSm90ILi2EN4cute5tupleIJNS5_1CILi1EEES8_S8_EEENS6_IJNS7_ILi128EEENS7_ILi96EEENS7_ILi192EEEEEELi128ENS_6half_tEfNS_4arch4Sm90ELb0ELb1ELb0ELb1ELb1ELb1ELb0ELb1ELb1ELb1ELb0ELb0EEENS1_21CollectiveEpilogueFwdINS6_IJSA_SA_SB_EEES9_SE_SG_Li256ELb1ELb1ELb0ELb0EEENS1_36VarlenDynamicPersistentTileSchedulerILi128ELi96ELi256ELi128ELb0ELb1ELb1ELb1ELb0ELb1EEEEEEEEEvNT_6ParamsE)
        /*004c*/ 	.short	0x0380
        /*004e*/ 	.short	0x0a80


	//----- nvinfo : EIATTR_SW_WAR
	.align		4
.L_134:
        /*0050*/ 	.byte	0x04, 0x36
        /*0052*/ 	.short	(.L_136 - .L_135)
.L_135:
        /*0054*/ 	.word	0x00000008
.L_136:


//--------------------- .nv.info._ZN7cutlass13device_kernelIN5flash11enable_sm90INS1_16FlashAttnFwdSm90INS1_25CollectiveMainloopFwdSm90ILi2EN4cute5tupleIJNS5_1CILi1EEES8_S8_EEENS6_IJNS7_ILi128EEENS7_ILi96EEENS7_ILi192EEEEEELi128ENS_6half_tEfNS_4arch4Sm90ELb1ELb0ELb0ELb0ELb1ELb0ELb0ELb1ELb1ELb1ELb0ELb0EEENS1_21CollectiveEpilogueFwdINS6_IJSA_SA_SB_EEES9_SE_SG_Li256ELb0ELb1ELb0ELb0EEENS1_30DynamicPersistentTileSchedulerILi256ELi128ELb0ELb1ELb1EEEEEEEEEvNT_6ParamsE --------------------------
	.section	.nv.info._ZN7cutlass13device_kernelIN5flash11enable_sm90INS1_16FlashAttnFwdSm90INS1_25CollectiveMainloopFwdSm90ILi2EN4cute5tupleIJNS5_1CILi1EEES8_S8_EEENS6_IJNS7_ILi128EEENS7_ILi96EEENS7_ILi192EEEEEELi128ENS_6half_tEfNS_4arch4Sm90ELb1ELb0ELb0ELb0ELb1ELb0ELb0ELb1ELb1ELb1ELb0ELb0EEENS1_21CollectiveEpilogueFwdINS6_IJSA_SA_SB_EEES9_SE_SG_Li256ELb0ELb1ELb0ELb0EEENS1_30DynamicPersistentTileSchedulerILi256ELi128ELb0ELb1ELb1EEEEEEEEEvNT_6ParamsE,"",@"SHT_CUDA_INFO"
	.sectionflags	@""
	.align	4


	//----- nvinfo : EIATTR_CUDA_API_VERSION
	.align		4
        /*0000*/ 	.byte	0x04, 0x37
        /*0002*/ 	.short	(.L_138 - .L_137)
.L_137:
        /*0004*/ 	.word	0x00000082


	//----- nvinfo : EIATTR_KPARAM_INFO
	.align		4
.L_138:
        /*0008*/ 	.byte	0x04, 0x17
        /*000a*/ 	.short	(.L_140 - .L_139)
.L_139:
        /*000c*/ 	.word	0x00000000
        /*0010*/ 	.short	0x0000
        /*0012*/ 	.short	0x0000
        /*0014*/ 	.byte	0x00, 0xf0, 0x01, 0x2a


	//----- nvinfo : EIATTR_SPARSE_MMA_MASK
	.align		4
.L_140:
        /*0018*/ 	.byte	0x03, 0x50
        /*001a*/ 	.short	0x0000


	//----- nvinfo : EIATTR_MAXREG_COUNT
	.align		4
        /*001c*/ 	.byte	0x03, 0x1b
        /*001e*/ 	.short	0x00a8


	//----- nvinfo : EIATTR_MERCURY_ISA_VERSION
	.align		4
        /*0020*/ 	.byte	0x03, 0x5f
        /*0022*/ 	.short	0x0101


	//----- nvinfo : EIATTR_VRC_CTA_INIT_COUNT
	.align		4
        /*0024*/ 	.byte	0x02, 0x4a
	.zero		1
	.zero		1


	//----- nvinfo : EIATTR_EXIT_INSTR_OFFSETS
	.align		4
        /*0028*/ 	.byte	0x04, 0x1c
        /*002a*/ 	.short	(.L_142 - .L_141)


	//   ....[0]....
.L_141:
        /*002c*/ 	.word	0x00000010


	//----- nvinfo : EIATTR_MAX_THREADS
	.align		4
.L_142:
        /*0030*/ 	.byte	0x04, 0x05
        /*0032*/ 	.short	(.L_144 - .L_143)
.L_143:
        /*0034*/ 	.word	0x00000180
        /*0038*/ 	.word	0x00000001
        /*003c*/ 	.word	0x00000001


	//----- nvinfo : EIATTR_CBANK_PARAM_SIZE
	.align		4
.L_144:
        /*0040*/ 	.byte	0x03, 0x19
        /*0042*/ 	.short	0x0a80


	//----- nvinfo : EIATTR_PARAM_CBANK
	.align		4
        /*0044*/ 	.byte	0x04, 0x0a
        /*0046*/ 	.short	(.L_146 - .L_145)
	.align		4
.L_145:
        /*0048*/ 	.word	index@(.nv.constant0._ZN7cutlass13device_kernelIN5flash11enable_sm90INS1_16FlashAttnFwdSm90INS1_25CollectiveMainloopFwdSm90ILi2EN4cute5tupleIJNS5_1CILi1EEES8_S8_EEENS6_IJNS7_ILi128EEENS7_ILi96EEENS7_ILi192EEEEEELi128ENS_6half_tEfNS_4arch4Sm90ELb1ELb0ELb0ELb0ELb1ELb0ELb0ELb1ELb1ELb1ELb0ELb0EEENS1_21CollectiveEpilogueFwdINS6_IJSA_SA_SB_EEES9_SE_SG_Li256ELb0ELb1ELb0ELb0EEENS1_30DynamicPersistentTileSchedulerILi256ELi128ELb0ELb1ELb1EEEEEEEEEvNT_6ParamsE)
        /*004c*/ 	.short	0x0380
        /*004e*/ 	.short	0x0a80


	//----- nvinfo : EIATTR_SW_WAR
	.align		4
.L_146:
        /*0050*/ 	.byte	0x04, 0x36
        /*0052*/ 	.short	(.L_148 - .L_147)
.L_147:
        /*0054*/ 	.word	0x00000008
.L_148:


//--------------------- .nv.info._ZN7cutlass13device_kernelIN5flash11enable_sm90INS1_16FlashAttnFwdSm90INS1_25CollectiveMainloopFwdSm90ILi2EN4cute5tupleIJNS5_1CILi1EEES8_S8_EEENS6_IJNS7_ILi128EEENS7_ILi96EEENS7_ILi192EEEEEELi128ENS_6half_tEfNS_4arch4Sm90ELb1ELb0ELb0ELb1ELb1ELb0ELb0ELb1ELb1ELb1ELb0ELb0EEENS1_21CollectiveEpilogueFwdINS6_IJSA_SA_SB_EEES9_SE_SG_Li256ELb1ELb1ELb0ELb0EEENS1_36VarlenDynamicPersistentTileSchedulerILi128ELi96ELi256ELi128ELb0ELb1ELb1ELb1ELb1ELb1EEEEEEEEEvNT_6ParamsE --------------------------
	.section	.nv.info._ZN7cutlass13device_kernelIN5flash11enable_sm90INS1_16FlashAttnFwdSm90INS1_25CollectiveMainloopFwdSm90ILi2EN4cute5tupleIJNS5_1CILi1EEES8_S8_EEENS6_IJNS7_ILi128EEENS7_ILi96EEENS7_ILi192EEEEEELi128ENS_6half_tEfNS_4arch4Sm90ELb1ELb0ELb0ELb1ELb1ELb0ELb0ELb1ELb1ELb1ELb0ELb0EEENS1_21CollectiveEpilogueFwdINS6_IJSA_SA_SB_EEES9_SE_SG_Li256ELb1ELb1ELb0ELb0EEENS1_36VarlenDynamicPersistentTileSchedulerILi128ELi96ELi256ELi128ELb0ELb1ELb1ELb1ELb1ELb1EEEEEEEEEvNT_6ParamsE,"",@"SHT_CUDA_INFO"
	.sectionflags	@""
	.align	4


	//----- nvinfo : EIATTR_CUDA_API_VERSION
	.align		4
        /*0000*/ 	.byte	0x04, 0x37
        /*0002*/ 	.short	(.L_150 - .L_149)
.L_149:
        /*0004*/ 	.word	0x00000082


	//----- nvinfo : EIATTR_KPARAM_INFO
	.align		4
.L_150:
        /*0008*/ 	.byte	0x04, 0x17
        /*000a*/ 	.short	(.L_152 - .L_151)
.L_151:
        /*000c*/ 	.word	0x00000000
        /*0010*/ 	.short	0x0000
        /*0012*/ 	.short	0x0000
        /*0014*/ 	.byte	0x00, 0xf0, 0x01, 0x2a


	//----- nvinfo : EIATTR_SPARSE_MMA_MASK
	.align		4
.L_152:
        /*0018*/ 	.byte	0x03, 0x50
        /*001a*/ 	.short	0x0000


	//----- nvinfo : EIATTR_MAXREG_COUNT
	.align		4
        /*001c*/ 	.byte	0x03, 0x1b
        /*001e*/ 	.short	0x00a8


	//----- nvinfo : EIATTR_MERCURY_ISA_VERSION
	.align		4
        /*0020*/ 	.byte	0x03, 0x5f
        /*0022*/ 	.short	0x0101


	//----- nvinfo : EIATTR_VRC_CTA_INIT_COUNT
	.align		4
        /*0024*/ 	.byte	0x02, 0x4a
	.zero		1
	.zero		1


	//----- nvinfo : EIATTR_EXIT_INSTR_OFFSETS
	.align		4
        /*0028*/ 	.byte	0x04, 0x1c
        /*002a*/ 	.short	(.L_154 - .L_153)


	//   ....[0]....
.L_153:
        /*002c*/ 	.word	0x00000010


	//----- nvinfo : EIATTR_MAX_THREADS
	.align		4
.L_154:
        /*0030*/ 	.byte	0x04, 0x05
        /*0032*/ 	.short	(.L_156 - .L_155)
.L_155:
        /*0034*/ 	.word	0x00000180
        /*0038*/ 	.word	0x00000001
        /*003c*/ 	.word	0x00000001


	//----- nvinfo : EIATTR_CBANK_PARAM_SIZE
	.align		4
.L_156:
        /*0040*/ 	.byte	0x03, 0x19
        /*0042*/ 	.short	0x0a80


	//----- nvinfo : EIATTR_PARAM_CBANK
	.align		4
        /*0044*/ 	.byte	0x04, 0x0a
        /*0046*/ 	.short	(.L_158 - .L_157)
	.align		4
.L_157:
        /*0048*/ 	.word	index@(.nv.constant0._ZN7cutlass13device_kernelIN5flash11enable_sm90INS1_16FlashAttnFwdSm90INS1_25CollectiveMainloopFwdSm90ILi2EN4cute5tupleIJNS5_1CILi1EEES8_S8_EEENS6_IJNS7_ILi128EEENS7_ILi96EEENS7_ILi192EEEEEELi128ENS_6half_tEfNS_4arch4Sm90ELb1ELb0ELb0ELb1ELb1ELb0ELb0ELb1ELb1ELb1ELb0ELb0EEENS1_21CollectiveEpilogueFwdINS6_IJSA_SA_SB_EEES9_SE_SG_Li256ELb1ELb1ELb0ELb0EEENS1_36VarlenDynamicPersistentTileSchedulerILi128ELi96ELi256ELi128ELb0ELb1ELb1ELb1ELb1ELb1EEEEEEEEEvNT_6ParamsE)
        /*004c*/ 	.short	0x0380
        /*004e*/ 	.short	0x0a80


	//----- nvinfo : EIATTR_SW_WAR
	.align		4
.L_158:
        /*0050*/ 	.byte	0x04, 0x36
        /*0052*/ 	.short	(.L_160 - .L_159)
.L_159:
        /*0054*/ 	.word	0x00000008
.L_160:


//--------------------- .nv.info._ZN7cutlass13device_kernelIN5flash11enable_sm90INS1_16FlashAttnFwdSm90INS1_25CollectiveMainloopFwdSm90ILi2EN4cute5tupleIJNS5_1CILi1EEES8_S8_EEENS6_IJNS7_ILi128EEENS7_ILi96EEENS7_ILi192EEEEEELi128ENS_6half_tEfNS_4arch4Sm90ELb1ELb0ELb0ELb1ELb1ELb1ELb0ELb1ELb1ELb1ELb0ELb0EEENS1_21CollectiveEpilogueFwdINS6_IJSA_SA_SB_EEES9_SE_SG_Li256ELb1ELb1ELb0ELb0EEENS1_36VarlenDynamicPersistentTileSchedulerILi128ELi96ELi256ELi128ELb0ELb1ELb1ELb1ELb1ELb1EEEEEEEEEvNT_6ParamsE --------------------------
	.section	.nv.info._ZN7cutlass13device_kernelIN5flash11enable_sm90INS1_16FlashAttnFwdSm90INS1_25CollectiveMainloopFwdSm90ILi2EN4cute5tupleIJNS5_1CILi1EEES8_S8_EEENS6_IJNS7_ILi128EEENS7_ILi96EEENS7_ILi192EEEEEELi128ENS_6half_tEfNS_4arch4Sm90ELb1ELb0ELb0ELb1ELb1ELb1ELb0ELb1ELb1ELb1ELb0ELb0EEENS1_21CollectiveEpilogueFwdINS6_IJSA_SA_SB_EEES9_SE_SG_Li256ELb1ELb1ELb0ELb0EEENS1_36VarlenDynamicPersistentTileSchedulerILi128ELi96ELi256ELi128ELb0ELb1ELb1ELb1ELb1ELb1EEEEEEEEEvNT_6ParamsE,"",@"SHT_CUDA_INFO"
	.sectionflags	@""
	.align	4


	//----- nvinfo : EIATTR_CUDA_API_VERSION
	.align		4
        /*0000*/ 	.byte	0x04, 0x37
        /*0002*/ 	.short	(.L_162 - .L_161)
.L_161:
        /*0004*/ 	.word	0x00000082


	//----- nvinfo : EIATTR_KPARAM_INFO
	.align		4
.L_162:
        /*0008*/ 	.byte	0x04, 0x17
        /*000a*/ 	.short	(.L_164 - .L_163)
.L_163:
        /*000c*/ 	.word	0x00000000
        /*0010*/ 	.short	0x0000
        /*0012*/ 	.short	0x0000
        /*0014*/ 	.byte	0x00, 0xf0, 0x01, 0x2a


	//----- nvinfo : EIATTR_SPARSE_MMA_MASK
	.align		4
.L_164:
        /*0018*/ 	.byte	0x03, 0x50
        /*001a*/ 	.short	0x0000


	//----- nvinfo : EIATTR_MAXREG_COUNT
	.align		4
        /*001c*/ 	.byte	0x03, 0x1b
        /*001e*/ 	.short	0x00a8


	//----- nvinfo : EIATTR_MERCURY_ISA_VERSION
	.align		4
        /*0020*/ 	.byte	0x03, 0x5f
        /*0022*/ 	.short	0x0101


	//----- nvinfo : EIATTR_VRC_CTA_INIT_COUNT
	.align		4
        /*0024*/ 	.byte	0x02, 0x4a
	.zero		1
	.zero		1


	//----- nvinfo : EIATTR_EXIT_INSTR_OFFSETS
	.align		4
        /*0028*/ 	.byte	0x04, 0x1c
        /*002a*/ 	.short	(.L_166 - .L_165)


	//   ....[0]....
.L_165:
        /*002c*/ 	.word	0x00000010


	//----- nvinfo : EIATTR_MAX_THREADS
	.align		4
.L_166:
        /*0030*/ 	.byte	0x04, 0x05
        /*0032*/ 	.short	(.L_168 - .L_167)
.L_167:
        /*0034*/ 	.word	0x00000180
        /*0038*/ 	.word	0x00000001
        /*003c*/ 	.word	0x00000001


	//----- nvinfo : EIATTR_CBANK_PARAM_SIZE
	.align		4
.L_168:
        /*0040*/ 	.byte	0x03, 0x19
        /*0042*/ 	.short	0x0a80


	//----- nvinfo : EIATTR_PARAM_CBANK
	.align		4
        /*0044*/ 	.byte	0x04, 0x0a
        /*0046*/ 	.short	(.L_170 - .L_169)
	.align		4
.L_169:
        /*0048*/ 	.word	index@(.nv.constant0._ZN7cutlass13device_kernelIN5flash11enable_sm90INS1_16FlashAttnFwdSm90INS1_25CollectiveMainloopFwdSm90ILi2EN4cute5tupleIJNS5_1CILi1EEES8_S8_EEENS6_IJNS7_ILi128EEENS7_ILi96EEENS7_ILi192EEEEEELi128ENS_6half_tEfNS_4arch4Sm90ELb1ELb0ELb0ELb1ELb1ELb1ELb0ELb1ELb1ELb1ELb0ELb0EEENS1_21CollectiveEpilogueFwdINS6_IJSA_SA_SB_EEES9_SE_SG_Li256ELb1ELb1ELb0ELb0EEENS1_36VarlenDynamicPersistentTileSchedulerILi128ELi96ELi256ELi128ELb0ELb1ELb1ELb1ELb1ELb1EEEEEEEEEvNT_6ParamsE)
        /*004c*/ 	.short	0x0380
        /*004e*/ 	.short	0x0a80


	//----- nvinfo : EIATTR_SW_WAR
	.align		4
.L_170:
        /*0050*/ 	.byte	0x04, 0x36
        /*0052*/ 	.short	(.L_172 - .L_171)
.L_171:
        /*0054*/ 	.word	0x00000008
.L_172:


//--------------------- .nv.callgraph             --------------------------
	.section	.nv.callgraph,"",@"SHT_CUDA_CALLGRAPH"
	.align	4
	.sectionentsize	8
	.align		4
        /*0000*/ 	.word	0x00000000
	.align		4
        /*0004*/ 	.word	0xffffffff
	.align		4
        /*0008*/ 	.word	0x00000000
	.align		4
        /*000c*/ 	.word	0xfffffffe
	.align		4
        /*0010*/ 	.word	0x00000000
	.align		4
        /*0014*/ 	.word	0xfffffffd
	.align		4
        /*0018*/ 	.word	0x00000000
	.align		4
        /*001c*/ 	.word	0xfffffffc


//--------------------- .nv.constant4             --------------------------
	.section	.nv.constant4,"a",@progbits
	.align	8
	.align		8
.nv.constant4:
        /*0000*/ 	.dword	_ZN76_INTERNAL_885f51f7_40_flash_fwd_hdim192_128_fp16_paged_sm90_cu_f3e6f9ee_31294cuda3std3__45__cpo5beginE
	.align		8
        /*0008*/ 	.dword	_ZN76_INTERNAL_885f51f7_40_flash_fwd_hdim192_128_fp16_paged_sm90_cu_f3e6f9ee_31294cuda3std3__45__cpo3endE
	.align		8
        /*0010*/ 	.dword	_ZN76_INTERNAL_885f51f7_40_flash_fwd_hdim192_128_fp16_paged_sm90_cu_f3e6f9ee_31294cuda3std3__45__cpo6cbeginE
	.align		8
        /*0018*/ 	.dword	_ZN76_INTERNAL_885f51f7_40_flash_fwd_hdim192_128_fp16_paged_sm90_cu_f3e6f9ee_31294cuda3std3__45__cpo4cendE
	.align		8
        /*0020*/ 	.dword	_ZN76_INTERNAL_885f51f7_40_flash_fwd_hdim192_128_fp16_paged_sm90_cu_f3e6f9ee_31294cuda3std3__478_GLOBAL__N__885f51f7_40_flash_fwd_hdim192_128_fp16_paged_sm90_cu_f3e6f9ee_31296ignoreE
	.align		8
        /*0028*/ 	.dword	_ZN76_INTERNAL_885f51f7_40_flash_fwd_hdim192_128_fp16_paged_sm90_cu_f3e6f9ee_31294cuda3std3__419piecewise_constructE
	.align		8
        /*0030*/ 	.dword	_ZN76_INTERNAL_885f51f7_40_flash_fwd_hdim192_128_fp16_paged_sm90_cu_f3e6f9ee_31294cuda3std3__48in_placeE
	.align		8
        /*0038*/ 	.dword	_ZN76_INTERNAL_885f51f7_40_flash_fwd_hdim192_128_fp16_paged_sm90_cu_f3e6f9ee_31294cuda3std6ranges3__45__cpo4swapE
	.align		8
        /*0040*/ 	.dword	_ZN76_INTERNAL_885f51f7_40_flash_fwd_hdim192_128_fp16_paged_sm90_cu_f3e6f9ee_31294cuda3std6ranges3__45__cpo9iter_moveE
	.align		8
        /*0048*/ 	.dword	_ZN76_INTERNAL_885f51f7_40_flash_fwd_hdim192_128_fp16_paged_sm90_cu_f3e6f9ee_31294cute7productE
	.align		8
        /*0050*/ 	.dword	_ZN76_INTERNAL_885f51f7_40_flash_fwd_hdim192_128_fp16_paged_sm90_cu_f3e6f9ee_31294cute1_E


//--------------------- .text._ZN7cutlass13device_kernelIN5flash11enable_sm90INS1_16FlashAttnFwdSm90INS1_25CollectiveMainloopFwdSm90ILi2EN4cute5tupleIJNS5_1CILi1EEES8_S8_EEENS6_IJNS7_ILi128EEENS7_ILi96EEENS7_ILi192EEEEEELi128ENS_6half_tEfNS_4arch4Sm90ELb0ELb0ELb0ELb0ELb1ELb0ELb0ELb1ELb1ELb1ELb0ELb0EEENS1_21CollectiveEpilogueFwdINS6_IJSA_SA_SB_EEES9_SE_SG_Li256ELb0ELb1ELb0ELb0EEENS1_29StaticPersistentTileSchedulerILb0EEEEEEEEEvNT_6ParamsE --------------------------
	.section	.text._ZN7cutlass13device_kernelIN5flash11enable_sm90INS1_16FlashAttnFwdSm90INS1_25CollectiveMainloopFwdSm90ILi2EN4cute5tupleIJNS5_1CILi1EEES8_S8_EEENS6_IJNS7_ILi128EEENS7_ILi96EEENS7_ILi192EEEEEELi128ENS_6half_tEfNS_4arch4Sm90ELb0ELb0ELb0ELb0ELb1ELb0ELb0ELb1ELb1ELb1ELb0ELb0EEENS1_21CollectiveEpilogueFwdINS6_IJSA_SA_SB_EEES9_SE_SG_Li256ELb0ELb1ELb0ELb0EEENS1_29StaticPersistentTileSchedulerILb0EEEEEEEEEvNT_6ParamsE,"ax",@progbits
	.align	128
.text._ZN7cutlass13device_kernelIN5flash11enable_sm90INS1_16FlashAttnFwdSm90INS1_25CollectiveMainloopFwdSm90ILi2EN4cute5tupleIJNS5_1CILi1EEES8_S8_EEENS6_IJNS7_ILi128EEENS7_ILi96EEENS7_ILi192EEEEEELi128ENS_6half_tEfNS_4arch4Sm90ELb0ELb0ELb0ELb0ELb1ELb0ELb0ELb1ELb1ELb1ELb0ELb0EEENS1_21CollectiveEpilogueFwdINS6_IJSA_SA_SB_EEES9_SE_SG_Li256ELb0ELb1ELb0ELb0EEENS1_29StaticPersistentTileSchedulerILb0EEEEEEEEEvNT_6ParamsE:
        .type           _ZN7cutlass13device_kernelIN5flash11enable_sm90INS1_16FlashAttnFwdSm90INS1_25CollectiveMainloopFwdSm90ILi2EN4cute5tupleIJNS5_1CILi1EEES8_S8_EEENS6_IJNS7_ILi128EEENS7_ILi96EEENS7_ILi192EEEEEELi128ENS_6half_tEfNS_4arch4Sm90ELb0ELb0ELb0ELb0ELb1ELb0ELb0ELb1ELb1ELb1ELb0ELb0EEENS1_21CollectiveEpilogueFwdINS6_IJSA_SA_SB_EEES9_SE_SG_Li256ELb0ELb1ELb0ELb0EEENS1_29StaticPersistentTileSchedulerILb0EEEEEEEEEvNT_6ParamsE,@function
        .size           _ZN7cutlass13device_kernelIN5flash11enable_sm90INS1_16FlashAttnFwdSm90INS1_25CollectiveMainloopFwdSm90ILi2EN4cute5tupleIJNS5_1CILi1EEES8_S8_EEENS6_IJNS7_ILi128EEENS7_ILi96EEENS7_ILi192EEEEEELi128ENS_6half_tEfNS_4arch4Sm90ELb0ELb0ELb0ELb0ELb1ELb0ELb0ELb1ELb1ELb1ELb0ELb0EEENS1_21CollectiveEpilogueFwdINS6_IJSA_SA_SB_EEES9_SE_SG_Li256ELb0ELb1ELb0ELb0EEENS1_29StaticPersistentTileSchedulerILb0EEEEEEEEEvNT_6ParamsE,(.L_x_9 - _ZN7cutlass13device_kernelIN5flash11enable_sm90INS1_16FlashAttnFwdSm90INS1_25CollectiveMainloopFwdSm90ILi2EN4cute5tupleIJNS5_1CILi1EEES8_S8_EEENS6_IJNS7_ILi128EEENS7_ILi96EEENS7_ILi192EEEEEELi128ENS_6half_tEfNS_4arch4Sm90ELb0ELb0ELb0ELb0ELb1ELb0ELb0ELb1ELb1ELb1ELb0ELb0EEENS1_21CollectiveEpilogueFwdINS6_IJSA_SA_SB_EEES9_SE_SG_Li256ELb0ELb1ELb0ELb0EEENS1_29StaticPersistentTileSchedulerILb0EEEEEEEEEvNT_6ParamsE)
        .other          _ZN7cutlass13device_kernelIN5flash11enable_sm90INS1_16FlashAttnFwdSm90INS1_25CollectiveMainloopFwdSm90ILi2EN4cute5tupleIJNS5_1CILi1EEES8_S8_EEENS6_IJNS7_ILi128EEENS7_ILi96EEENS7_ILi192EEEEEELi128ENS_6half_tEfNS_4arch4Sm90ELb0ELb0ELb0ELb0ELb1ELb0ELb0ELb1ELb1ELb1ELb0ELb0EEENS1_21CollectiveEpilogueFwdINS6_IJSA_SA_SB_EEES9_SE_SG_Li256ELb0ELb1ELb0ELb0EEENS1_29StaticPersistentTileSchedulerILb0EEEEEEEEEvNT_6ParamsE,@"STO_CUDA_ENTRY STV_DEFAULT"
_ZN7cutlass13device_kernelIN5flash11enable_sm90INS1_16FlashAttnFwdSm90INS1_25CollectiveMainloopFwdSm90ILi2EN4cute5tupleIJNS5_1CILi1EEES8_S8_EEENS6_IJNS7_ILi128EEENS7_ILi96EEENS7_ILi192EEEEEELi128ENS_6half_tEfNS_4arch4Sm90ELb0ELb0ELb0ELb0ELb1ELb0ELb0ELb1ELb1ELb1ELb0ELb0EEENS1_21CollectiveEpilogueFwdINS6_IJSA_SA_SB_EEES9_SE_SG_Li256ELb0ELb1ELb0ELb0EEENS1_29StaticPersistentTileSchedulerILb0EEEEEEEEEvNT_6ParamsE:
[----:B------:R-:W-:Y:S01]  /*0000*/  LDC R1, c[0x0][0x37c] ;  /* 0x0000df00ff017b82 */ /* 0x000fe20000000800 */
[----:B------:R-:W-:Y:S05]  /*0010*/  EXIT ;  /* 0x000000000000794d */ /* 0x000fea0003800000 */
.L_x_0:
[----:B------:R-:W-:-:S00]  /*0020*/  BRA `(.L_x_0) ;  /* 0xfffffffc00fc7947 */ /* 0x000fc0000383ffff */
[----:B------:R-:W-:-:S00]  /*0030*/  NOP ;  /* 0x0000000000007918 */ /* 0x000fc00000000000 */
        /* <DEDUP_REMOVED lines=12> */
.L_x_9:


//--------------------- .text._ZN7cutlass13device_kernelIN5flash11enable_sm90INS1_16FlashAttnFwdSm90INS1_25CollectiveMainloopFwdSm90ILi2EN4cute5tupleIJNS5_1CILi1EEES8_S8_EEENS6_IJNS7_ILi128EEENS7_ILi96EEENS7_ILi192EEEEEELi128ENS_6half_tEfNS_4arch4Sm90ELb0ELb0ELb0ELb1ELb1ELb0ELb0ELb1ELb1ELb1ELb0ELb0EEENS1_21CollectiveEpilogueFwdINS6_IJSA_SA_SB_EEES9_SE_SG_Li256ELb1ELb1ELb0ELb0EEENS1_36VarlenDynamicPersistentTileSchedulerILi128ELi96ELi256ELi128ELb0ELb1ELb1ELb0ELb1ELb1EEEEEEEEEvNT_6ParamsE --------------------------
	.section	.text._ZN7cutlass13device_kernelIN5flash11enable_sm90INS1_16FlashAttnFwdSm90INS1_25CollectiveMainloopFwdSm90ILi2EN4cute5tupleIJNS5_1CILi1EEES8_S8_EEENS6_IJNS7_ILi128EEENS7_ILi96EEENS7_ILi192EEEEEELi128ENS_6half_tEfNS_4arch4Sm90ELb0ELb0ELb0ELb1ELb1ELb0ELb0ELb1ELb1ELb1ELb0ELb0EEENS1_21CollectiveEpilogueFwdINS6_IJSA_SA_SB_EEES9_SE_SG_Li256ELb1ELb1ELb0ELb0EEENS1_36VarlenDynamicPersistentTileSchedulerILi128ELi96ELi256ELi128ELb0ELb1ELb1ELb0ELb1ELb1EEEEEEEEEvNT_6ParamsE,"ax",@progbits
	.align	128
.text._ZN7cutlass13device_kernelIN5flash11enable_sm90INS1_16FlashAttnFwdSm90INS1_25CollectiveMainloopFwdSm90ILi2EN4cute5tupleIJNS5_1CILi1EEES8_S8_EEENS6_IJNS7_ILi128EEENS7_ILi96EEENS7_ILi192EEEEEELi128ENS_6half_tEfNS_4arch4Sm90ELb0ELb0ELb0ELb1ELb1ELb0ELb0ELb1ELb1ELb1ELb0ELb0EEENS1_21CollectiveEpilogueFwdINS6_IJSA_SA_SB_EEES9_SE_SG_Li256ELb1ELb1ELb0ELb0EEENS1_36VarlenDynamicPersistentTileSchedulerILi128ELi96ELi256ELi128ELb0ELb1ELb1ELb0ELb1ELb1EEEEEEEEEvNT_6ParamsE:
        .type           _ZN7cutlass13device_kernelIN5flash11enable_sm90INS1_16FlashAttnFwdSm90INS1_25CollectiveMainloopFwdSm90ILi2EN4cute5tupleIJNS5_1CILi1EEES8_S8_EEENS6_IJNS7_ILi128EEENS7_ILi96EEENS7_ILi192EEEEEELi128ENS_6half_tEfNS_4arch4Sm90ELb0ELb0ELb0ELb1ELb1ELb0ELb0ELb1ELb1ELb1ELb0ELb0EEENS1_21CollectiveEpilogueFwdINS6_IJSA_SA_SB_EEES9_SE_SG_Li256ELb1ELb1ELb0ELb0EEENS1_36VarlenDynamicPersistentTileSchedulerILi128ELi96ELi256ELi128ELb0ELb1ELb1ELb0ELb1ELb1EEEEEEEEEvNT_6ParamsE,@function
        .size           _ZN7cutlass13device_kernelIN5flash11enable_sm90INS1_16FlashAttnFwdSm90INS1_25CollectiveMainloopFwdSm90ILi2EN4cute5tupleIJNS5_1CILi1EEES8_S8_EEENS6_IJNS7_ILi128EEENS7_ILi96EEENS7_ILi192EEEEEELi128ENS_6half_tEfNS_4arch4Sm90ELb0ELb0ELb0ELb1ELb1ELb0ELb0ELb1ELb1ELb1ELb0ELb0EEENS1_21CollectiveEpilogueFwdINS6_IJSA_SA_SB_EEES9_SE_SG_Li256ELb1ELb1ELb0ELb0EEENS1_36VarlenDynamicPersistentTileSchedulerILi128ELi96ELi256ELi128ELb0ELb1ELb1ELb0ELb1ELb1EEEEEEEEEvNT_6ParamsE,(.L_x_10 - _ZN7cutlass13device_kernelIN5flash11enable_sm90INS1_16FlashAttnFwdSm90INS1_25CollectiveMainloopFwdSm90ILi2EN4cute5tupleIJNS5_1CILi1EEES8_S8_EEENS6_IJNS7_ILi128EEENS7_ILi96EEENS7_ILi192EEEEEELi128ENS_6half_tEfNS_4arch4Sm90ELb0ELb0ELb0ELb1ELb1ELb0ELb0ELb1ELb1ELb1ELb0ELb0EEENS1_21CollectiveEpilogueFwdINS6_IJSA_SA_SB_EEES9_SE_SG_Li256ELb1ELb1ELb0ELb0EEENS1_36VarlenDynamicPersistentTileSchedulerILi128ELi96ELi256ELi128ELb0ELb1ELb1ELb0ELb1ELb1EEEEEEEEEvNT_6ParamsE)
        .other          _ZN7cutlass13device_kernelIN5flash11enable_sm90INS1_16FlashAttnFwdSm90INS1_25CollectiveMainloopFwdSm90ILi2EN4cute5tupleIJNS5_1CILi1EEES8_S8_EEENS6_IJNS7_ILi128EEENS7_ILi96EEENS7_ILi192EEEEEELi128ENS_6half_tEfNS_4arch4Sm90ELb0ELb0ELb0ELb1ELb1ELb0ELb0ELb1ELb1ELb1ELb0ELb0EEENS1_21CollectiveEpilogueFwdINS6_IJSA_SA_SB_EEES9_SE_SG_Li256ELb1ELb1ELb0ELb0EEENS1_36VarlenDynamicPersistentTileSchedulerILi128ELi96ELi256ELi128ELb0ELb1ELb1ELb0ELb1ELb1EEEEEEEEEvNT_6ParamsE,@"STO_CUDA_ENTRY STV_DEFAULT"
_ZN7cutlass13device_kernelIN5flash11enable_sm90INS1_16FlashAttnFwdSm90INS1_25CollectiveMainloopFwdSm90ILi2EN4cute5tupleIJNS5_1CILi1EEES8_S8_EEENS6_IJNS7_ILi128EEENS7_ILi96EEENS7_ILi192EEEEEELi128ENS_6half_tEfNS_4arch4Sm90ELb0ELb0ELb0ELb1ELb1ELb0ELb0ELb1ELb1ELb1ELb0ELb0EEENS1_21CollectiveEpilogueFwdINS6_IJSA_SA_SB_EEES9_SE_SG_Li256ELb1ELb1ELb0ELb0EEENS1_36VarlenDynamicPersistentTileSchedulerILi128ELi96ELi256ELi128ELb0ELb1ELb1ELb0ELb1ELb1EEEEEEEEEvNT_6ParamsE:
[----:B------:R-:W-:Y:S01]  /*0000*/  LDC R1, c[0x0][0x37c] ;  /* 0x0000df00ff017b82 */ /* 0x000fe20000000800 */
[----:B------:R-:W-:Y:S05]  /*0010*/  EXIT ;  /* 0x000000000000794d */ /* 0x000fea0003800000 */
.L_x_1:
        /* <DEDUP_REMOVED lines=14> */
.L_x_10:


//--------------------- .text._ZN7cutlass13device_kernelIN5flash11enable_sm90INS1_16FlashAttnFwdSm90INS1_25CollectiveMainloopFwdSm90ILi2EN4cute5tupleIJNS5_1CILi1EEES8_S8_EEENS6_IJNS7_ILi128EEENS7_ILi96EEENS7_ILi192EEEEEELi128ENS_6half_tEfNS_4arch4Sm90ELb0ELb0ELb0ELb1ELb1ELb1ELb0ELb1ELb1ELb1ELb0ELb0EEENS1_21CollectiveEpilogueFwdINS6_IJSA_SA_SB_EEES9_SE_SG_Li256ELb1ELb1ELb0ELb0EEENS1_36VarlenDynamicPersistentTileSchedulerILi128ELi96ELi256ELi128ELb0ELb1ELb1ELb0ELb1ELb1EEEEEEEEEvNT_6ParamsE --------------------------
	.section	.text._ZN7cutlass13device_kernelIN5flash11enable_sm90INS1_16FlashAttnFwdSm90INS1_25CollectiveMainloopFwdSm90ILi2EN4cute5tupleIJNS5_1CILi1EEES8_S8_EEENS6_IJNS7_ILi128EEENS7_ILi96EEENS7_ILi192EEEEEELi128ENS_6half_tEfNS_4arch4Sm90ELb0ELb0ELb0ELb1ELb1ELb1ELb0ELb1ELb1ELb1ELb0ELb0EEENS1_21CollectiveEpilogueFwdINS6_IJSA_SA_SB_EEES9_SE_SG_Li256ELb1ELb1ELb0ELb0EEENS1_36VarlenDynamicPersistentTileSchedulerILi128ELi96ELi256ELi128ELb0ELb1ELb1ELb0ELb1ELb1EEEEEEEEEvNT_6ParamsE,"ax",@progbits
	.align	128
.text._ZN7cutlass13device_kernelIN5flash11enable_sm90INS1_16FlashAttnFwdSm90INS1_25CollectiveMainloopFwdSm90ILi2EN4cute5tupleIJNS5_1CILi1EEES8_S8_EEENS6_IJNS7_ILi128EEENS7_ILi96EEENS7_ILi192EEEEEELi128ENS_6half_tEfNS_4arch4Sm90ELb0ELb0ELb0ELb1ELb1ELb1ELb0ELb1ELb1ELb1ELb0ELb0EEENS1_21CollectiveEpilogueFwdINS6_IJSA_SA_SB_EEES9_SE_SG_Li256ELb1ELb1ELb0ELb0EEENS1_36VarlenDynamicPersistentTileSchedulerILi128ELi96ELi256ELi128ELb0ELb1ELb1ELb0ELb1ELb1EEEEEEEEEvNT_6ParamsE:
        .type           _ZN7cutlass13device_kernelIN5flash11enable_sm90INS1_16FlashAttnFwdSm90INS1_25CollectiveMainloopFwdSm90ILi2EN4cute5tupleIJNS5_1CILi1EEES8_S8_EEENS6_IJNS7_ILi128EEENS7_ILi96EEENS7_ILi192EEEEEELi128ENS_6half_tEfNS_4arch4Sm90ELb0ELb0ELb0ELb1ELb1ELb1ELb0ELb1ELb1ELb1ELb0ELb0EEENS1_21CollectiveEpilogueFwdINS6_IJSA_SA_SB_EEES9_SE_SG_Li256ELb1ELb1ELb0ELb0EEENS1_36VarlenDynamicPersistentTileSchedulerILi128ELi96ELi256ELi128ELb0ELb1ELb1ELb0ELb1ELb1EEEEEEEEEvNT_6ParamsE,@function
        .size           _ZN7cutlass13device_kernelIN5flash11enable_sm90INS1_16FlashAttnFwdSm90INS1_25CollectiveMainloopFwdSm90ILi2EN4cute5tupleIJNS5_1CILi1EEES8_S8_EEENS6_IJNS7_ILi128EEENS7_ILi96EEENS7_ILi192EEEEEELi128ENS_6half_tEfNS_4arch4Sm90ELb0ELb0ELb0ELb1ELb1ELb1ELb0ELb1ELb1ELb1ELb0ELb0EEENS1_21CollectiveEpilogueFwdINS6_IJSA_SA_SB_EEES9_SE_SG_Li256ELb1ELb1ELb0ELb0EEENS1_36VarlenDynamicPersistentTileSchedulerILi128ELi96ELi256ELi128ELb0ELb1ELb1ELb0ELb1ELb1EEEEEEEEEvNT_6ParamsE,(.L_x_11 - _ZN7cutlass13device_kernelIN5flash11enable_sm90INS1_16FlashAttnFwdSm90INS1_25CollectiveMainloopFwdSm90ILi2EN4cute5tupleIJNS5_1CILi1EEES8_S8_EEENS6_IJNS7_ILi128EEENS7_ILi96EEENS7_ILi192EEEEEELi128ENS_6half_tEfNS_4arch4Sm90ELb0ELb0ELb0ELb1ELb1ELb1ELb0ELb1ELb1ELb1ELb0ELb0EEENS1_21CollectiveEpilogueFwdINS6_IJSA_SA_SB_EEES9_SE_SG_Li256ELb1ELb1ELb0ELb0EEENS1_36VarlenDynamicPersistentTileSchedulerILi128ELi96ELi256ELi128ELb0ELb1ELb1ELb0ELb1ELb1EEEEEEEEEvNT_6ParamsE)
        .other          _ZN7cutlass13device_kernelIN5flash11enable_sm90INS1_16FlashAttnFwdSm90INS1_25CollectiveMainloopFwdSm90ILi2EN4cute5tupleIJNS5_1CILi1EEES8_S8_EEENS6_IJNS7_ILi128EEENS7_ILi96EEENS7_ILi192EEEEEELi128ENS_6half_tEfNS_4arch4Sm90ELb0ELb0ELb0ELb1ELb1ELb1ELb0ELb1ELb1ELb1ELb0ELb0EEENS1_21CollectiveEpilogueFwdINS6_IJSA_SA_SB_EEES9_SE_SG_Li256ELb1ELb1ELb0ELb0EEENS1_36VarlenDynamicPersistentTileSchedulerILi128ELi96ELi256ELi128ELb0ELb1ELb1ELb0ELb1ELb1EEEEEEEEEvNT_6ParamsE,@"STO_CUDA_ENTRY STV_DEFAULT"
_ZN7cutlass13device_kernelIN5flash11enable_sm90INS1_16FlashAttnFwdSm90INS1_25CollectiveMainloopFwdSm90ILi2EN4cute5tupleIJNS5_1CILi1EEES8_S8_EEENS6_IJNS7_ILi128EEENS7_ILi96EEENS7_ILi192EEEEEELi128ENS_6half_tEfNS_4arch4Sm90ELb0ELb0ELb0ELb1ELb1ELb1ELb0ELb1ELb1ELb1ELb0ELb0EEENS1_21CollectiveEpilogueFwdINS6_IJSA_SA_SB_EEES9_SE_SG_Li256ELb1ELb1ELb0ELb0EEENS1_36VarlenDynamicPersistentTileSchedulerILi128ELi96ELi256ELi128ELb0ELb1ELb1ELb0ELb1ELb1EEEEEEEEEvNT_6ParamsE:
[----:B------:R-:W-:Y:S01]  /*0000*/  LDC R1, c[0x0][0x37c] ;  /* 0x0000df00ff017b82 */ /* 0x000fe20000000800 */
[----:B------:R-:W-:Y:S05]  /*0010*/  EXIT ;  /* 0x000000000000794d */ /* 0x000fea0003800000 */
.L_x_2:
        /* <DEDUP_REMOVED lines=14> */
.L_x_11:


//--------------------- .text._ZN7cutlass13device_kernelIN5flash11enable_sm90INS1_16FlashAttnFwdSm90INS1_25CollectiveMainloopFwdSm90ILi2EN4cute5tupleIJNS5_1CILi1EEES8_S8_EEENS6_IJNS7_ILi128EEENS7_ILi96EEENS7_ILi192EEEEEELi128ENS_6half_tEfNS_4arch4Sm90ELb0ELb1ELb0ELb0ELb1ELb0ELb0ELb1ELb1ELb1ELb0ELb0EEENS1_21CollectiveEpilogueFwdINS6_IJSA_SA_SB_EEES9_SE_SG_Li256ELb0ELb1ELb0ELb0EEENS1_30DynamicPersistentTileSchedulerILi256ELi128ELb0ELb1ELb1EEEEEEEEEvNT_6ParamsE --------------------------
	.section	.text._ZN7cutlass13device_kernelIN5flash11enable_sm90INS1_16FlashAttnFwdSm90INS1_25CollectiveMainloopFwdSm90ILi2EN4cute5tupleIJNS5_1CILi1EEES8_S8_EEENS6_IJNS7_ILi128EEENS7_ILi96EEENS7_ILi192EEEEEELi128ENS_6half_tEfNS_4arch4Sm90ELb0ELb1ELb0ELb0ELb1ELb0ELb0ELb1ELb1ELb1ELb0ELb0EEENS1_21CollectiveEpilogueFwdINS6_IJSA_SA_SB_EEES9_SE_SG_Li256ELb0ELb1ELb0ELb0EEENS1_30DynamicPersistentTileSchedulerILi256ELi128ELb0ELb1ELb1EEEEEEEEEvNT_6ParamsE,"ax",@progbits
	.align	128
.text._ZN7cutlass13device_kernelIN5flash11enable_sm90INS1_16FlashAttnFwdSm90INS1_25CollectiveMainloopFwdSm90ILi2EN4cute5tupleIJNS5_1CILi1EEES8_S8_EEENS6_IJNS7_ILi128EEENS7_ILi96EEENS7_ILi192EEEEEELi128ENS_6half_tEfNS_4arch4Sm90ELb0ELb1ELb0ELb0ELb1ELb0ELb0ELb1ELb1ELb1ELb0ELb0EEENS1_21CollectiveEpilogueFwdINS6_IJSA_SA_SB_EEES9_SE_SG_Li256ELb0ELb1ELb0ELb0EEENS1_30DynamicPersistentTileSchedulerILi256ELi128ELb0ELb1ELb1EEEEEEEEEvNT_6ParamsE:
        .type           _ZN7cutlass13device_kernelIN5flash11enable_sm90INS1_16FlashAttnFwdSm90INS1_25CollectiveMainloopFwdSm90ILi2EN4cute5tupleIJNS5_1CILi1EEES8_S8_EEENS6_IJNS7_ILi128EEENS7_ILi96EEENS7_ILi192EEEEEELi128ENS_6half_tEfNS_4arch4Sm90ELb0ELb1ELb0ELb0ELb1ELb0ELb0ELb1ELb1ELb1ELb0ELb0EEENS1_21CollectiveEpilogueFwdINS6_IJSA_SA_SB_EEES9_SE_SG_Li256ELb0ELb1ELb0ELb0EEENS1_30DynamicPersistentTileSchedulerILi256ELi128ELb0ELb1ELb1EEEEEEEEEvNT_6ParamsE,@function
        .size           _ZN7cutlass13device_kernelIN5flash11enable_sm90INS1_16FlashAttnFwdSm90INS1_25CollectiveMainloopFwdSm90ILi2EN4cute5tupleIJNS5_1CILi1EEES8_S8_EEENS6_IJNS7_ILi128EEENS7_ILi96EEENS7_ILi192EEEEEELi128ENS_6half_tEfNS_4arch4Sm90ELb0ELb1ELb0ELb0ELb1ELb0ELb0ELb1ELb1ELb1ELb0ELb0EEENS1_21CollectiveEpilogueFwdINS6_IJSA_SA_SB_EEES9_SE_SG_Li256ELb0ELb1ELb0ELb0EEENS1_30DynamicPersistentTileSchedulerILi256ELi128ELb0ELb1ELb1EEEEEEEEEvNT_6ParamsE,(.L_x_12 - _ZN7cutlass13device_kernelIN5flash11enable_sm90INS1_16FlashAttnFwdSm90INS1_25CollectiveMainloopFwdSm90ILi2EN4cute5tupleIJNS5_1CILi1EEES8_S8_EEENS6_IJNS7_ILi128EEENS7_ILi96EEENS7_ILi192EEEEEELi128ENS_6half_tEfNS_4arch4Sm90ELb0ELb1ELb0ELb0ELb1ELb0ELb0ELb1ELb1ELb1ELb0ELb0EEENS1_21CollectiveEpilogueFwdINS6_IJSA_SA_SB_EEES9_SE_SG_Li256ELb0ELb1ELb0ELb0EEENS1_30DynamicPersistentTileSchedulerILi256ELi128ELb0ELb1ELb1EEEEEEEEEvNT_6ParamsE)
        .other          _ZN7cutlass13device_kernelIN5flash11enable_sm90INS1_16FlashAttnFwdSm90INS1_25CollectiveMainloopFwdSm90ILi2EN4cute5tupleIJNS5_1CILi1EEES8_S8_EEENS6_IJNS7_ILi128EEENS7_ILi96EEENS7_ILi192EEEEEELi128ENS_6half_tEfNS_4arch4Sm90ELb0ELb1ELb0ELb0ELb1ELb0ELb0ELb1ELb1ELb1ELb0ELb0EEENS1_21CollectiveEpilogueFwdINS6_IJSA_SA_SB_EEES9_SE_SG_Li256ELb0ELb1ELb0ELb0EEENS1_30DynamicPersistentTileSchedulerILi256ELi128ELb0ELb1ELb1EEEEEEEEEvNT_6ParamsE,@"STO_CUDA_ENTRY STV_DEFAULT"
_ZN7cutlass13device_kernelIN5flash11enable_sm90INS1_16FlashAttnFwdSm90INS1_25CollectiveMainloopFwdSm90ILi2EN4cute5tupleIJNS5_1CILi1EEES8_S8_EEENS6_IJNS7_ILi128EEENS7_ILi96EEENS7_ILi192EEEEEELi128ENS_6half_tEfNS_4arch4Sm90ELb0ELb1ELb0ELb0ELb1ELb0ELb0ELb1ELb1ELb1ELb0ELb0EEENS1_21CollectiveEpilogueFwdINS6_IJSA_SA_SB_EEES9_SE_SG_Li256ELb0ELb1ELb0ELb0EEENS1_30DynamicPersistentTileSchedulerILi256ELi128ELb0ELb1ELb1EEEEEEEEEvNT_6ParamsE:
[----:B------:R-:W-:Y:S01]  /*0000*/  LDC R1, c[0x0][0x37c] ;  /* 0x0000df00ff017b82 */ /* 0x000fe20000000800 */
[----:B------:R-:W-:Y:S05]  /*0010*/  EXIT ;  /* 0x000000000000794d */ /* 0x000fea0003800000 */
.L_x_3:
        /* <DEDUP_REMOVED lines=14> */
.L_x_12:


//--------------------- .text._ZN7cutlass13device_kernelIN5flash11enable_sm90INS1_16FlashAttnFwdSm90INS1_25CollectiveMainloopFwdSm90ILi2EN4cute5tupleIJNS5_1CILi1EEES8_S8_EEENS6_IJNS7_ILi128EEENS7_ILi96EEENS7_ILi192EEEEEELi128ENS_6half_tEfNS_4arch4Sm90ELb0ELb1ELb0ELb1ELb1ELb0ELb0ELb1ELb1ELb1ELb0ELb0EEENS1_21CollectiveEpilogueFwdINS6_IJSA_SA_SB_EEES9_SE_SG_Li256ELb1ELb1ELb0ELb0EEENS1_36VarlenDynamicPersistentTileSchedulerILi128ELi96ELi256ELi128ELb0ELb1ELb1ELb1ELb0ELb1EEEEEEEEEvNT_6ParamsE --------------------------
	.section	.text._ZN7cutlass13device_kernelIN5flash11enable_sm90INS1_16FlashAttnFwdSm90INS1_25CollectiveMainloopFwdSm90ILi2EN4cute5tupleIJNS5_1CILi1EEES8_S8_EEENS6_IJNS7_ILi128EEENS7_ILi96EEENS7_ILi192EEEEEELi128ENS_6half_tEfNS_4arch4Sm90ELb0ELb1ELb0ELb1ELb1ELb0ELb0ELb1ELb1ELb1ELb0ELb0EEENS1_21CollectiveEpilogueFwdINS6_IJSA_SA_SB_EEES9_SE_SG_Li256ELb1ELb1ELb0ELb0EEENS1_36VarlenDynamicPersistentTileSchedulerILi128ELi96ELi256ELi128ELb0ELb1ELb1ELb1ELb0ELb1EEEEEEEEEvNT_6ParamsE,"ax",@progbits
	.align	128
.text._ZN7cutlass13device_kernelIN5flash11enable_sm90INS1_16FlashAttnFwdSm90INS1_25CollectiveMainloopFwdSm90ILi2EN4cute5tupleIJNS5_1CILi1EEES8_S8_EEENS6_IJNS7_ILi128EEENS7_ILi96EEENS7_ILi192EEEEEELi128ENS_6half_tEfNS_4arch4Sm90ELb0ELb1ELb0ELb1ELb1ELb0ELb0ELb1ELb1ELb1ELb0ELb0EEENS1_21CollectiveEpilogueFwdINS6_IJSA_SA_SB_EEES9_SE_SG_Li256ELb1ELb1ELb0ELb0EEENS1_36VarlenDynamicPersistentTileSchedulerILi128ELi96ELi256ELi128ELb0ELb1ELb1ELb1ELb0ELb1EEEEEEEEEvNT_6ParamsE:
        .type           _ZN7cutlass13device_kernelIN5flash11enable_sm90INS1_16FlashAttnFwdSm90INS1_25CollectiveMainloopFwdSm90ILi2EN4cute5tupleIJNS5_1CILi1EEES8_S8_EEENS6_IJNS7_ILi128EEENS7_ILi96EEENS7_ILi192EEEEEELi128ENS_6half_tEfNS_4arch4Sm90ELb0ELb1ELb0ELb1ELb1ELb0ELb0ELb1ELb1ELb1ELb0ELb0EEENS1_21CollectiveEpilogueFwdINS6_IJSA_SA_SB_EEES9_SE_SG_Li256ELb1ELb1ELb0ELb0EEENS1_36VarlenDynamicPersistentTileSchedulerILi128ELi96ELi256ELi128ELb0ELb1ELb1ELb1ELb0ELb1EEEEEEEEEvNT_6ParamsE,@function
        .size           _ZN7cutlass13device_kernelIN5flash11enable_sm90INS1_16FlashAttnFwdSm90INS1_25CollectiveMainloopFwdSm90ILi2EN4cute5tupleIJNS5_1CILi1EEES8_S8_EEENS6_IJNS7_ILi128EEENS7_ILi96EEENS7_ILi192EEEEEELi128ENS_6half_tEfNS_4arch4Sm90ELb0ELb1ELb0ELb1ELb1ELb0ELb0ELb1ELb1ELb1ELb0ELb0EEENS1_21CollectiveEpilogueFwdINS6_IJSA_SA_SB_EEES9_SE_SG_Li256ELb1ELb1ELb0ELb0EEENS1_36VarlenDynamicPersistentTileSchedulerILi128ELi96ELi256ELi128ELb0ELb1ELb1ELb1ELb0ELb1EEEEEEEEEvNT_6ParamsE,(.L_x_13 - _ZN7cutlass13device_kernelIN5flash11enable_sm90INS1_16FlashAttnFwdSm90INS1_25CollectiveMainloopFwdSm90ILi2EN4cute5tupleIJNS5_1CILi1EEES8_S8_EEENS6_IJNS7_ILi128EEENS7_ILi96EEENS7_ILi192EEEEEELi128ENS_6half_tEfNS_4arch4Sm90ELb0ELb1ELb0ELb1ELb1ELb0ELb0ELb1ELb1ELb1ELb0ELb0EEENS1_21CollectiveEpilogueFwdINS6_IJSA_SA_SB_EEES9_SE_SG_Li256ELb1ELb1ELb0ELb0EEENS1_36VarlenDynamicPersistentTileSchedulerILi128ELi96ELi256ELi128ELb0ELb1ELb1ELb1ELb0ELb1EEEEEEEEEvNT_6ParamsE)
        .other          _ZN7cutlass13device_kernelIN5flash11enable_sm90INS1_16FlashAttnFwdSm90INS1_25CollectiveMainloopFwdSm90ILi2EN4cute5tupleIJNS5_1CILi1EEES8_S8_EEENS6_IJNS7_ILi128EEENS7_ILi96EEENS7_ILi192EEEEEELi128ENS_6half_tEfNS_4arch4Sm90ELb0ELb1ELb0ELb1ELb1ELb0ELb0ELb1ELb1ELb1ELb0ELb0EEENS1_21CollectiveEpilogueFwdINS6_IJSA_SA_SB_EEES9_SE_SG_Li256ELb1ELb1ELb0ELb0EEENS1_36VarlenDynamicPersistentTileSchedulerILi128ELi96ELi256ELi128ELb0ELb1ELb1ELb1ELb0ELb1EEEEEEEEEvNT_6ParamsE,@"STO_CUDA_ENTRY STV_DEFAULT"
_ZN7cutlass13device_kernelIN5flash11enable_sm90INS1_16FlashAttnFwdSm90INS1_25CollectiveMainloopFwdSm90ILi2EN4cute5tupleIJNS5_1CILi1EEES8_S8_EEENS6_IJNS7_ILi128EEENS7_ILi96EEENS7_ILi192EEEEEELi128ENS_6half_tEfNS_4arch4Sm90ELb0ELb1ELb0ELb1ELb1ELb0ELb0ELb1ELb1ELb1ELb0ELb0EEENS1_21CollectiveEpilogueFwdINS6_IJSA_SA_SB_EEES9_SE_SG_Li256ELb1ELb1ELb0ELb0EEENS1_36VarlenDynamicPersistentTileSchedulerILi128ELi96ELi256ELi128ELb0ELb1ELb1ELb1ELb0ELb1EEEEEEEEEvNT_6ParamsE:
[----:B------:R-:W-:Y:S01]  /*0000*/  LDC R1, c[0x0][0x37c] ;  /* 0x0000df00ff017b82 */ /* 0x000fe20000000800 */
[----:B------:R-:W-:Y:S05]  /*0010*/  EXIT ;  /* 0x000000000000794d */ /* 0x000fea0003800000 */
.L_x_4:
        /* <DEDUP_REMOVED lines=14> */
.L_x_13:


//--------------------- .text._ZN7cutlass13device_kernelIN5flash11enable_sm90INS1_16FlashAttnFwdSm90INS1_25CollectiveMainloopFwdSm90ILi2EN4cute5tupleIJNS5_1CILi1EEES8_S8_EEENS6_IJNS7_ILi128EEENS7_ILi96EEENS7_ILi192EEEEEELi128ENS_6half_tEfNS_4arch4Sm90ELb0ELb1ELb0ELb1ELb1ELb1ELb0ELb1ELb1ELb1ELb0ELb0EEENS1_21CollectiveEpilogueFwdINS6_IJSA_SA_SB_EEES9_SE_SG_Li256ELb1ELb1ELb0ELb0EEENS1_36VarlenDynamicPersistentTileSchedulerILi128ELi96ELi256ELi128ELb0ELb1ELb1ELb1ELb0ELb1EEEEEEEEEvNT_6ParamsE --------------------------
	.section	.text._ZN7cutlass13device_kernelIN5flash11enable_sm90INS1_16FlashAttnFwdSm90INS1_25CollectiveMainloopFwdSm90ILi2EN4cute5tupleIJNS5_1CILi1EEES8_S8_EEENS6_IJNS7_ILi128EEENS7_ILi96EEENS7_ILi192EEEEEELi128ENS_6half_tEfNS_4arch4Sm90ELb0ELb1ELb0ELb1ELb1ELb1ELb0ELb1ELb1ELb1ELb0ELb0EEENS1_21CollectiveEpilogueFwdINS6_IJSA_SA_SB_EEES9_SE_SG_Li256ELb1ELb1ELb0ELb0EEENS1_36VarlenDynamicPersistentTileSchedulerILi128ELi96ELi256ELi128ELb0ELb1ELb1ELb1ELb0ELb1EEEEEEEEEvNT_6ParamsE,"ax",@progbits
	.align	128
.text._ZN7cutlass13device_kernelIN5flash11enable_sm90INS1_16FlashAttnFwdSm90INS1_25CollectiveMainloopFwdSm90ILi2EN4cute5tupleIJNS5_1CILi1EEES8_S8_EEENS6_IJNS7_ILi128EEENS7_ILi96EEENS7_ILi192EEEEEELi128ENS_6half_tEfNS_4arch4Sm90ELb0ELb1ELb0ELb1ELb1ELb1ELb0ELb1ELb1ELb1ELb0ELb0EEENS1_21CollectiveEpilogueFwdINS6_IJSA_SA_SB_EEES9_SE_SG_Li256ELb1ELb1ELb0ELb0EEENS1_36VarlenDynamicPersistentTileSchedulerILi128ELi96ELi256ELi128ELb0ELb1ELb1ELb1ELb0ELb1EEEEEEEEEvNT_6ParamsE:
        .type           _ZN7cutlass13device_kernelIN5flash11enable_sm90INS1_16FlashAttnFwdSm90INS1_25CollectiveMainloopFwdSm90ILi2EN4cute5tupleIJNS5_1CILi1EEES8_S8_EEENS6_IJNS7_ILi128EEENS7_ILi96EEENS7_ILi192EEEEEELi128ENS_6half_tEfNS_4arch4Sm90ELb0ELb1ELb0ELb1ELb1ELb1ELb0ELb1ELb1ELb1ELb0ELb0EEENS1_21CollectiveEpilogueFwdINS6_IJSA_SA_SB_EEES9_SE_SG_Li256ELb1ELb1ELb0ELb0EEENS1_36VarlenDynamicPersistentTileSchedulerILi128ELi96ELi256ELi128ELb0ELb1ELb1ELb1ELb0ELb1EEEEEEEEEvNT_6ParamsE,@function
        .size           _ZN7cutlass13device_kernelIN5flash11enable_sm90INS1_16FlashAttnFwdSm90INS1_25CollectiveMainloopFwdSm90ILi2EN4cute5tupleIJNS5_1CILi1EEES8_S8_EEENS6_IJNS7_ILi128EEENS7_ILi96EEENS7_ILi192EEEEEELi128ENS_6half_tEfNS_4arch4Sm90ELb0ELb1ELb0ELb1ELb1ELb1ELb0ELb1ELb1ELb1ELb0ELb0EEENS1_21CollectiveEpilogueFwdINS6_IJSA_SA_SB_EEES9_SE_SG_Li256ELb1ELb1ELb0ELb0EEENS1_36VarlenDynamicPersistentTileSchedulerILi128ELi96ELi256ELi128ELb0ELb1ELb1ELb1ELb0ELb1EEEEEEEEEvNT_6ParamsE,(.L_x_14 - _ZN7cutlass13device_kernelIN5flash11enable_sm90INS1_16FlashAttnFwdSm90INS1_25CollectiveMainloopFwdSm90ILi2EN4cute5tupleIJNS5_1CILi1EEES8_S8_EEENS6_IJNS7_ILi128EEENS7_ILi96EEENS7_ILi192EEEEEELi128ENS_6half_tEfNS_4arch4Sm90ELb0ELb1ELb0ELb1ELb1ELb1ELb0ELb1ELb1ELb1ELb0ELb0EEENS1_21CollectiveEpilogueFwdINS6_IJSA_SA_SB_EEES9_SE_SG_Li256ELb1ELb1ELb0ELb0EEENS1_36VarlenDynamicPersistentTileSchedulerILi128ELi96ELi256ELi128ELb0ELb1ELb1ELb1ELb0ELb1EEEEEEEEEvNT_6ParamsE)
        .other          _ZN7cutlass13device_kernelIN5flash11enable_sm90INS1_16FlashAttnFwdSm90INS1_25CollectiveMainloopFwdSm90ILi2EN4cute5tupleIJNS5_1CILi1EEES8_S8_EEENS6_IJNS7_ILi128EEENS7_ILi96EEENS7_ILi192EEEEEELi128ENS_6half_tEfNS_4arch4Sm90ELb0ELb1ELb0ELb1ELb1ELb1ELb0ELb1ELb1ELb1ELb0ELb0EEENS1_21CollectiveEpilogueFwdINS6_IJSA_SA_SB_EEES9_SE_SG_Li256ELb1ELb1ELb0ELb0EEENS1_36VarlenDynamicPersistentTileSchedulerILi128ELi96ELi256ELi128ELb0ELb1ELb1ELb1ELb0ELb1EEEEEEEEEvNT_6ParamsE,@"STO_CUDA_ENTRY STV_DEFAULT"
_ZN7cutlass13device_kernelIN5flash11enable_sm90INS1_16FlashAttnFwdSm90INS1_25CollectiveMainloopFwdSm90ILi2EN4cute5tupleIJNS5_1CILi1EEES8_S8_EEENS6_IJNS7_ILi128EEENS7_ILi96EEENS7_ILi192EEEEEELi128ENS_6half_tEfNS_4arch4Sm90ELb0ELb1ELb0ELb1ELb1ELb1ELb0ELb1ELb1ELb1ELb0ELb0EEENS1_21CollectiveEpilogueFwdINS6_IJSA_SA_SB_EEES9_SE_SG_Li256ELb1ELb1ELb0ELb0EEENS1_36VarlenDynamicPersistentTileSchedulerILi128ELi96ELi256ELi128ELb0ELb1ELb1ELb1ELb0ELb1EEEEEEEEEvNT_6ParamsE:
[----:B------:R-:W-:Y:S01]  /*0000*/  LDC R1, c[0x0][0x37c] ;  /* 0x0000df00ff017b82 */ /* 0x000fe20000000800 */
[----:B------:R-:W-:Y:S05]  /*0010*/  EXIT ;  /* 0x000000000000794d */ /* 0x000fea0003800000 */
.L_x_5:
        /* <DEDUP_REMOVED lines=14> */
.L_x_14:


//--------------------- .text._ZN7cutlass13device_kernelIN5flash11enable_sm90INS1_16FlashAttnFwdSm90INS1_25CollectiveMainloopFwdSm90ILi2EN4cute5tupleIJNS5_1CILi1EEES8_S8_EEENS6_IJNS7_ILi128EEENS7_ILi96EEENS7_ILi192EEEEEELi128ENS_6half_tEfNS_4arch4Sm90ELb1ELb0ELb0ELb0ELb1ELb0ELb0ELb1ELb1ELb1ELb0ELb0EEENS1_21CollectiveEpilogueFwdINS6_IJSA_SA_SB_EEES9_SE_SG_Li256ELb0ELb1ELb0ELb0EEENS1_30DynamicPersistentTileSchedulerILi256ELi128ELb0ELb1ELb1EEEEEEEEEvNT_6ParamsE --------------------------
	.section	.text._ZN7cutlass13device_kernelIN5flash11enable_sm90INS1_16FlashAttnFwdSm90INS1_25CollectiveMainloopFwdSm90ILi2EN4cute5tupleIJNS5_1CILi1EEES8_S8_EEENS6_IJNS7_ILi128EEENS7_ILi96EEENS7_ILi192EEEEEELi128ENS_6half_tEfNS_4arch4Sm90ELb1ELb0ELb0ELb0ELb1ELb0ELb0ELb1ELb1ELb1ELb0ELb0EEENS1_21CollectiveEpilogueFwdINS6_IJSA_SA_SB_EEES9_SE_SG_Li256ELb0ELb1ELb0ELb0EEENS1_30DynamicPersistentTileSchedulerILi256ELi128ELb0ELb1ELb1EEEEEEEEEvNT_6ParamsE,"ax",@progbits
	.align	128
.text._ZN7cutlass13device_kernelIN5flash11enable_sm90INS1_16FlashAttnFwdSm90INS1_25CollectiveMainloopFwdSm90ILi2EN4cute5tupleIJNS5_1CILi1EEES8_S8_EEENS6_IJNS7_ILi128EEENS7_ILi96EEENS7_ILi192EEEEEELi128ENS_6half_tEfNS_4arch4Sm90ELb1ELb0ELb0ELb0ELb1ELb0ELb0ELb1ELb1ELb1ELb0ELb0EEENS1_21CollectiveEpilogueFwdINS6_IJSA_SA_SB_EEES9_SE_SG_Li256ELb0ELb1ELb0ELb0EEENS1_30DynamicPersistentTileSchedulerILi256ELi128ELb0ELb1ELb1EEEEEEEEEvNT_6ParamsE:
        .type           _ZN7cutlass13device_kernelIN5flash11enable_sm90INS1_16FlashAttnFwdSm90INS1_25CollectiveMainloopFwdSm90ILi2EN4cute5tupleIJNS5_1CILi1EEES8_S8_EEENS6_IJNS7_ILi128EEENS7_ILi96EEENS7_ILi192EEEEEELi128ENS_6half_tEfNS_4arch4Sm90ELb1ELb0ELb0ELb0ELb1ELb0ELb0ELb1ELb1ELb1ELb0ELb0EEENS1_21CollectiveEpilogueFwdINS6_IJSA_SA_SB_EEES9_SE_SG_Li256ELb0ELb1ELb0ELb0EEENS1_30DynamicPersistentTileSchedulerILi256ELi128ELb0ELb1ELb1EEEEEEEEEvNT_6ParamsE,@function
        .size           _ZN7cutlass13device_kernelIN5flash11enable_sm90INS1_16FlashAttnFwdSm90INS1_25CollectiveMainloopFwdSm90ILi2EN4cute5tupleIJNS5_1CILi1EEES8_S8_EEENS6_IJNS7_ILi128EEENS7_ILi96EEENS7_ILi192EEEEEELi128ENS_6half_tEfNS_4arch4Sm90ELb1ELb0ELb0ELb0ELb1ELb0ELb0ELb1ELb1ELb1ELb0ELb0EEENS1_21CollectiveEpilogueFwdINS6_IJSA_SA_SB_EEES9_SE_SG_Li256ELb0ELb1ELb0ELb0EEENS1_30DynamicPersistentTileSchedulerILi256ELi128ELb0ELb1ELb1EEEEEEEEEvNT_6ParamsE,(.L_x_15 - _ZN7cutlass13device_kernelIN5flash11enable_sm90INS1_16FlashAttnFwdSm90INS1_25CollectiveMainloopFwdSm90ILi2EN4cute5tupleIJNS5_1CILi1EEES8_S8_EEENS6_IJNS7_ILi128EEENS7_ILi96EEENS7_ILi192EEEEEELi128ENS_6half_tEfNS_4arch4Sm90ELb1ELb0ELb0ELb0ELb1ELb0ELb0ELb1ELb1ELb1ELb0ELb0EEENS1_21CollectiveEpilogueFwdINS6_IJSA_SA_SB_EEES9_SE_SG_Li256ELb0ELb1ELb0ELb0EEENS1_30DynamicPersistentTileSchedulerILi256ELi128ELb0ELb1ELb1EEEEEEEEEvNT_6ParamsE)
        .other          _ZN7cutlass13device_kernelIN5flash11enable_sm90INS1_16FlashAttnFwdSm90INS1_25CollectiveMainloopFwdSm90ILi2EN4cute5tupleIJNS5_1CILi1EEES8_S8_EEENS6_IJNS7_ILi128EEENS7_ILi96EEENS7_ILi192EEEEEELi128ENS_6half_tEfNS_4arch4Sm90ELb1ELb0ELb0ELb0ELb1ELb0ELb0ELb1ELb1ELb1ELb0ELb0EEENS1_21CollectiveEpilogueFwdINS6_IJSA_SA_SB_EEES9_SE_SG_Li256ELb0ELb1ELb0ELb0EEENS1_30DynamicPersistentTileSchedulerILi256ELi128ELb0ELb1ELb1EEEEEEEEEvNT_6ParamsE,@"STO_CUDA_ENTRY STV_DEFAULT"
_ZN7cutlass13device_kernelIN5flash11enable_sm90INS1_16FlashAttnFwdSm90INS1_25CollectiveMainloopFwdSm90ILi2EN4cute5tupleIJNS5_1CILi1EEES8_S8_EEENS6_IJNS7_ILi128EEENS7_ILi96EEENS7_ILi192EEEEEELi128ENS_6half_tEfNS_4arch4Sm90ELb1ELb0ELb0ELb0ELb1ELb0ELb0ELb1ELb1ELb1ELb0ELb0EEENS1_21CollectiveEpilogueFwdINS6_IJSA_SA_SB_EEES9_SE_SG_Li256ELb0ELb1ELb0ELb0EEENS1_30DynamicPersistentTileSchedulerILi256ELi128ELb0ELb1ELb1EEEEEEEEEvNT_6ParamsE:
[----:B------:R-:W-:Y:S01]  /*0000*/  LDC R1, c[0x0][0x37c] ;  /* 0x0000df00ff017b82 */ /* 0x000fe20000000800 */
[----:B------:R-:W-:Y:S05]  /*0010*/  EXIT ;  /* 0x000000000000794d */ /* 0x000fea0003800000 */
.L_x_6:
        /* <DEDUP_REMOVED lines=14> */
.L_x_15:


//--------------------- .text._ZN7cutlass13device_kernelIN5flash11enable_sm90INS1_16FlashAttnFwdSm90INS1_25CollectiveMainloopFwdSm90ILi2EN4cute5tupleIJNS5_1CILi1EEES8_S8_EEENS6_IJNS7_ILi128EEENS7_ILi96EEENS7_ILi192EEEEEELi128ENS_6half_tEfNS_4arch4Sm90ELb1ELb0ELb0ELb1ELb1ELb0ELb0ELb1ELb1ELb1ELb0ELb0EEENS1_21CollectiveEpilogueFwdINS6_IJSA_SA_SB_EEES9_SE_SG_Li256ELb1ELb1ELb0ELb0EEENS1_36VarlenDynamicPersistentTileSchedulerILi128ELi96ELi256ELi128ELb0ELb1ELb1ELb1ELb1ELb1EEEEEEEEEvNT_6ParamsE --------------------------
	.section	.text._ZN7cutlass13device_kernelIN5flash11enable_sm90INS1_16FlashAttnFwdSm90INS1_25CollectiveMainloopFwdSm90ILi2EN4cute5tupleIJNS5_1CILi1EEES8_S8_EEENS6_IJNS7_ILi128EEENS7_ILi96EEENS7_ILi192EEEEEELi128ENS_6half_tEfNS_4arch4Sm90ELb1ELb0ELb0ELb1ELb1ELb0ELb0ELb1ELb1ELb1ELb0ELb0EEENS1_21CollectiveEpilogueFwdINS6_IJSA_SA_SB_EEES9_SE_SG_Li256ELb1ELb1ELb0ELb0EEENS1_36VarlenDynamicPersistentTileSchedulerILi128ELi96ELi256ELi128ELb0ELb1ELb1ELb1ELb1ELb1EEEEEEEEEvNT_6ParamsE,"ax",@progbits
	.align	128
.text._ZN7cutlass13device_kernelIN5flash11enable_sm90INS1_16FlashAttnFwdSm90INS1_25CollectiveMainloopFwdSm90ILi2EN4cute5tupleIJNS5_1CILi1EEES8_S8_EEENS6_IJNS7_ILi128EEENS7_ILi96EEENS7_ILi192EEEEEELi128ENS_6half_tEfNS_4arch4Sm90ELb1ELb0ELb0ELb1ELb1ELb0ELb0ELb1ELb1ELb1ELb0ELb0EEENS1_21CollectiveEpilogueFwdINS6_IJSA_SA_SB_EEES9_SE_SG_Li256ELb1ELb1ELb0ELb0EEENS1_36VarlenDynamicPersistentTileSchedulerILi128ELi96ELi256ELi128ELb0ELb1ELb1ELb1ELb1ELb1EEEEEEEEEvNT_6ParamsE:
        .type           _ZN7cutlass13device_kernelIN5flash11enable_sm90INS1_16FlashAttnFwdSm90INS1_25CollectiveMainloopFwdSm90ILi2EN4cute5tupleIJNS5_1CILi1EEES8_S8_EEENS6_IJNS7_ILi128EEENS7_ILi96EEENS7_ILi192EEEEEELi128ENS_6half_tEfNS_4arch4Sm90ELb1ELb0ELb0ELb1ELb1ELb0ELb0ELb1ELb1ELb1ELb0ELb0EEENS1_21CollectiveEpilogueFwdINS6_IJSA_SA_SB_EEES9_SE_SG_Li256ELb1ELb1ELb0ELb0EEENS1_36VarlenDynamicPersistentTileSchedulerILi128ELi96ELi256ELi128ELb0ELb1ELb1ELb1ELb1ELb1EEEEEEEEEvNT_6ParamsE,@function
        .size           _ZN7cutlass13device_kernelIN5flash11enable_sm90INS1_16FlashAttnFwdSm90INS1_25CollectiveMainloopFwdSm90ILi2EN4cute5tupleIJNS5_1CILi1EEES8_S8_EEENS6_IJNS7_ILi128EEENS7_ILi96EEENS7_ILi192EEEEEELi128ENS_6half_tEfNS_4arch4Sm90ELb1ELb0ELb0ELb1ELb1ELb0ELb0ELb1ELb1ELb1ELb0ELb0EEENS1_21CollectiveEpilogueFwdINS6_IJSA_SA_SB_EEES9_SE_SG_Li256ELb1ELb1ELb0ELb0EEENS1_36VarlenDynamicPersistentTileSchedulerILi128ELi96ELi256ELi128ELb0ELb1ELb1ELb1ELb1ELb1EEEEEEEEEvNT_6ParamsE,(.L_x_16 - _ZN7cutlass13device_kernelIN5flash11enable_sm90INS1_16FlashAttnFwdSm90INS1_25CollectiveMainloopFwdSm90ILi2EN4cute5tupleIJNS5_1CILi1EEES8_S8_EEENS6_IJNS7_ILi128EEENS7_ILi96EEENS7_ILi192EEEEEELi128ENS_6half_tEfNS_4arch4Sm90ELb1ELb0ELb0ELb1ELb1ELb0ELb0ELb1ELb1ELb1ELb0ELb0EEENS1_21CollectiveEpilogueFwdINS6_IJSA_SA_SB_EEES9_SE_SG_Li256ELb1ELb1ELb0ELb0EEENS1_36VarlenDynamicPersistentTileSchedulerILi128ELi96ELi256ELi128ELb0ELb1ELb1ELb1ELb1ELb1EEEEEEEEEvNT_6ParamsE)
        .other          _ZN7cutlass13device_kernelIN5flash11enable_sm90INS1_16FlashAttnFwdSm90INS1_25CollectiveMainloopFwdSm90ILi2EN4cute5tupleIJNS5_1CILi1EEES8_S8_EEENS6_IJNS7_ILi128EEENS7_ILi96EEENS7_ILi192EEEEEELi128ENS_6half_tEfNS_4arch4Sm90ELb1ELb0ELb0ELb1ELb1ELb0ELb0ELb1ELb1ELb1ELb0ELb0EEENS1_21CollectiveEpilogueFwdINS6_IJSA_SA_SB_EEES9_SE_SG_Li256ELb1ELb1ELb0ELb0EEENS1_36VarlenDynamicPersistentTileSchedulerILi128ELi96ELi256ELi128ELb0ELb1ELb1ELb1ELb1ELb1EEEEEEEEEvNT_6ParamsE,@"STO_CUDA_ENTRY STV_DEFAULT"
_ZN7cutlass13device_kernelIN5flash11enable_sm90INS1_16FlashAttnFwdSm90INS1_25CollectiveMainloopFwdSm90ILi2EN4cute5tupleIJNS5_1CILi1EEES8_S8_EEENS6_IJNS7_ILi128EEENS7_ILi96EEENS7_ILi192EEEEEELi128ENS_6half_tEfNS_4arch4Sm90ELb1ELb0ELb0ELb1ELb1ELb0ELb0ELb1ELb1ELb1ELb0ELb0EEENS1_21CollectiveEpilogueFwdINS6_IJSA_SA_SB_EEES9_SE_SG_Li256ELb1ELb1ELb0ELb0EEENS1_36VarlenDynamicPersistentTileSchedulerILi128ELi96ELi256ELi128ELb0ELb1ELb1ELb1ELb1ELb1EEEEEEEEEvNT_6ParamsE:
[----:B------:R-:W-:Y:S01]  /*0000*/  LDC R1, c[0x0][0x37c] ;  /* 0x0000df00ff017b82 */ /* 0x000fe20000000800 */
[----:B------:R-:W-:Y:S05]  /*0010*/  EXIT ;  /* 0x000000000000794d */ /* 0x000fea0003800000 */
.L_x_7:
        /* <DEDUP_REMOVED lines=14> */
.L_x_16:


//--------------------- .text._ZN7cutlass13device_kernelIN5flash11enable_sm90INS1_16FlashAttnFwdSm90INS1_25CollectiveMainloopFwdSm90ILi2EN4cute5tupleIJNS5_1CILi1EEES8_S8_EEENS6_IJNS7_ILi128EEENS7_ILi96EEENS7_ILi192EEEEEELi128ENS_6half_tEfNS_4arch4Sm90ELb1ELb0ELb0ELb1ELb1ELb1ELb0ELb1ELb1ELb1ELb0ELb0EEENS1_21CollectiveEpilogueFwdINS6_IJSA_SA_SB_EEES9_SE_SG_Li256ELb1ELb1ELb0ELb0EEENS1_36VarlenDynamicPersistentTileSchedulerILi128ELi96ELi256ELi128ELb0ELb1ELb1ELb1ELb1ELb1EEEEEEEEEvNT_6ParamsE --------------------------
	.section	.text._ZN7cutlass13device_kernelIN5flash11enable_sm90INS1_16FlashAttnFwdSm90INS1_25CollectiveMainloopFwdSm90ILi2EN4cute5tupleIJNS5_1CILi1EEES8_S8_EEENS6_IJNS7_ILi128EEENS7_ILi96EEENS7_ILi192EEEEEELi128ENS_6half_tEfNS_4arch4Sm90ELb1ELb0ELb0ELb1ELb1ELb1ELb0ELb1ELb1ELb1ELb0ELb0EEENS1_21CollectiveEpilogueFwdINS6_IJSA_SA_SB_EEES9_SE_SG_Li256ELb1ELb1ELb0ELb0EEENS1_36VarlenDynamicPersistentTileSchedulerILi128ELi96ELi256ELi128ELb0ELb1ELb1ELb1ELb1ELb1EEEEEEEEEvNT_6ParamsE,"ax",@progbits
	.align	128
.text._ZN7cutlass13device_kernelIN5flash11enable_sm90INS1_16FlashAttnFwdSm90INS1_25CollectiveMainloopFwdSm90ILi2EN4cute5tupleIJNS5_1CILi1EEES8_S8_EEENS6_IJNS7_ILi128EEENS7_ILi96EEENS7_ILi192EEEEEELi128ENS_6half_tEfNS_4arch4Sm90ELb1ELb0ELb0ELb1ELb1ELb1ELb0ELb1ELb1ELb1ELb0ELb0EEENS1_21CollectiveEpilogueFwdINS6_IJSA_SA_SB_EEES9_SE_SG_Li256ELb1ELb1ELb0ELb0EEENS1_36VarlenDynamicPersistentTileSchedulerILi128ELi96ELi256ELi128ELb0ELb1ELb1ELb1ELb1ELb1EEEEEEEEEvNT_6ParamsE:
        .type           _ZN7cutlass13device_kernelIN5flash11enable_sm90INS1_16FlashAttnFwdSm90INS1_25CollectiveMainloopFwdSm90ILi2EN4cute5tupleIJNS5_1CILi1EEES8_S8_EEENS6_IJNS7_ILi128EEENS7_ILi96EEENS7_ILi192EEEEEELi128ENS_6half_tEfNS_4arch4Sm90ELb1ELb0ELb0ELb1ELb1ELb1ELb0ELb1ELb1ELb1ELb0ELb0EEENS1_21CollectiveEpilogueFwdINS6_IJSA_SA_SB_EEES9_SE_SG_Li256ELb1ELb1ELb0ELb0EEENS1_36VarlenDynamicPersistentTileSchedulerILi128ELi96ELi256ELi128ELb0ELb1ELb1ELb1ELb1ELb1EEEEEEEEEvNT_6ParamsE,@function
        .size           _ZN7cutlass13device_kernelIN5flash11enable_sm90INS1_16FlashAttnFwdSm90INS1_25CollectiveMainloopFwdSm90ILi2EN4cute5tupleIJNS5_1CILi1EEES8_S8_EEENS6_IJNS7_ILi128EEENS7_ILi96EEENS7_ILi192EEEEEELi128ENS_6half_tEfNS_4arch4Sm90ELb1ELb0ELb0ELb1ELb1ELb1ELb0ELb1ELb1ELb1ELb0ELb0EEENS1_21CollectiveEpilogueFwdINS6_IJSA_SA_SB_EEES9_SE_SG_Li256ELb1ELb1ELb0ELb0EEENS1_36VarlenDynamicPersistentTileSchedulerILi128ELi96ELi256ELi128ELb0ELb1ELb1ELb1ELb1ELb1EEEEEEEEEvNT_6ParamsE,(.L_x_17 - _ZN7cutlass13device_kernelIN5flash11enable_sm90INS1_16FlashAttnFwdSm90INS1_25CollectiveMainloopFwdSm90ILi2EN4cute5tupleIJNS5_1CILi1EEES8_S8_EEENS6_IJNS7_ILi128EEENS7_ILi96EEENS7_ILi192EEEEEELi128ENS_6half_tEfNS_4arch4Sm90ELb1ELb0ELb0ELb1ELb1ELb1ELb0ELb1ELb1ELb1ELb0ELb0EEENS1_21CollectiveEpilogueFwdINS6_IJSA_SA_SB_EEES9_SE_SG_Li256ELb1ELb1ELb0ELb0EEENS1_36VarlenDynamicPersistentTileSchedulerILi128ELi96ELi256ELi128ELb0ELb1ELb1ELb1ELb1ELb1EEEEEEEEEvNT_6ParamsE)
        .other          _ZN7cutlass13device_kernelIN5flash11enable_sm90INS1_16FlashAttnFwdSm90INS1_25CollectiveMainloopFwdSm90ILi2EN4cute5tupleIJNS5_1CILi1EEES8_S8_EEENS6_IJNS7_ILi128EEENS7_ILi96EEENS7_ILi192EEEEEELi128ENS_6half_tEfNS_4arch4Sm90ELb1ELb0ELb0ELb1ELb1ELb1ELb0ELb1ELb1ELb1ELb0ELb0EEENS1_21CollectiveEpilogueFwdINS6_IJSA_SA_SB_EEES9_SE_SG_Li256ELb1ELb1ELb0ELb0EEENS1_36VarlenDynamicPersistentTileSchedulerILi128ELi96ELi256ELi128ELb0ELb1ELb1ELb1ELb1ELb1EEEEEEEEEvNT_6ParamsE,@"STO_CUDA_ENTRY STV_DEFAULT"
_ZN7cutlass13device_kernelIN5flash11enable_sm90INS1_16FlashAttnFwdSm90INS1_25CollectiveMainloopFwdSm90ILi2EN4cute5tupleIJNS5_1CILi1EEES8_S8_EEENS6_IJNS7_ILi128EEENS7_ILi96EEENS7_ILi192EEEEEELi128ENS_6half_tEfNS_4arch4Sm90ELb1ELb0ELb0ELb1ELb1ELb1ELb0ELb1ELb1ELb1ELb0ELb0EEENS1_21CollectiveEpilogueFwdINS6_IJSA_SA_SB_EEES9_SE_SG_Li256ELb1ELb1ELb0ELb0EEENS1_36VarlenDynamicPersistentTileSchedulerILi128ELi96ELi256ELi128ELb0ELb1ELb1ELb1ELb1ELb1EEEEEEEEEvNT_6ParamsE:
[----:B------:R-:W-:Y:S01]  /*0000*/  LDC R1, c[0x0][0x37c] ;  /* 0x0000df00ff017b82 */ /* 0x000fe20000000800 */
[----:B------:R-:W-:Y:S05]  /*0010*/  EXIT ;  /* 0x000000000000794d */ /* 0x000fea0003800000 */
.L_x_8:
        /* <DEDUP_REMOVED lines=14> */
.L_x_17:


//--------------------- .nv.shared.reserved.0     --------------------------
	.section	.nv.shared.reserved.0,"aw",@nobits
	.weak		__nv_reservedSMEM_offset_0_alias
	.size		__nv_reservedSMEM_offset_0_alias, 0, 64
	.other		__nv_reservedSMEM_offset_0_alias,@"STO_CUDA_RESERVED_SHARED STV_DEFAULT"
__nv_reservedSMEM_offset_0_alias:
	.zero		0
	.zero		64


//--------------------- .nv.global                --------------------------
	.section	.nv.global,"aw",@nobits
.nv.global:
	.type		_ZN76_INTERNAL_885f51f7_40_flash_fwd_hdim192_128_fp16_paged_sm90_cu_f3e6f9ee_31294cute1_E,@object
	.size		_ZN76_INTERNAL_885f51f7_40_flash_fwd_hdim192_128_fp16_paged_sm90_cu_f3e6f9ee_31294cute1_E,(_ZN76_INTERNAL_885f51f7_40_flash_fwd_hdim192_128_fp16_paged_sm90_cu_f3e6f9ee_31294cuda3std3__45__cpo6cbeginE - _ZN76_INTERNAL_885f51f7_40_flash_fwd_hdim192_128_fp16_paged_sm90_cu_f3e6f9ee_31294cute1_E)
_ZN76_INTERNAL_885f51f7_40_flash_fwd_hdim192_128_fp16_paged_sm90_cu_f3e6f9ee_31294cute1_E:
	.zero		1
	.type		_ZN76_INTERNAL_885f51f7_40_flash_fwd_hdim192_128_fp16_paged_sm90_cu_f3e6f9ee_31294cuda3std3__45__cpo6cbeginE,@object
	.size		_ZN76_INTERNAL_885f51f7_40_flash_fwd_hdim192_128_fp16_paged_sm90_cu_f3e6f9ee_31294cuda3std3__45__cpo6cbeginE,(_ZN76_INTERNAL_885f51f7_40_flash_fwd_hdim192_128_fp16_paged_sm90_cu_f3e6f9ee_31294cuda3std3__48in_placeE - _ZN76_INTERNAL_885f51f7_40_flash_fwd_hdim192_128_fp16_paged_sm90_cu_f3e6f9ee_31294cuda3std3__45__cpo6cbeginE)
_ZN76_INTERNAL_885f51f7_40_flash_fwd_hdim192_128_fp16_paged_sm90_cu_f3e6f9ee_31294cuda3std3__45__cpo6cbeginE:
	.zero		1
	.type		_ZN76_INTERNAL_885f51f7_40_flash_fwd_hdim192_128_fp16_paged_sm90_cu_f3e6f9ee_31294cuda3std3__48in_placeE,@object
	.size		_ZN76_INTERNAL_885f51f7_40_flash_fwd_hdim192_128_fp16_paged_sm90_cu_f3e6f9ee_31294cuda3std3__48in_placeE,(_ZN76_INTERNAL_885f51f7_40_flash_fwd_hdim192_128_fp16_paged_sm90_cu_f3e6f9ee_31294cuda3std6ranges3__45__cpo9iter_moveE - _ZN76_INTERNAL_885f51f7_40_flash_fwd_hdim192_128_fp16_paged_sm90_cu_f3e6f9ee_31294cuda3std3__48in_placeE)
_ZN76_INTERNAL_885f51f7_40_flash_fwd_hdim192_128_fp16_paged_sm90_cu_f3e6f9ee_31294cuda3std3__48in_placeE:
	.zero		1
	.type		_ZN76_INTERNAL_885f51f7_40_flash_fwd_hdim192_128_fp16_paged_sm90_cu_f3e6f9ee_31294cuda3std6ranges3__45__cpo9iter_moveE,@object
	.size		_ZN76_INTERNAL_885f51f7_40_flash_fwd_hdim192_128_fp16_paged_sm90_cu_f3e6f9ee_31294cuda3std6ranges3__45__cpo9iter_moveE,(_ZN76_INTERNAL_885f51f7_40_flash_fwd_hdim192_128_fp16_paged_sm90_cu_f3e6f9ee_31294cuda3std3__45__cpo5beginE - _ZN76_INTERNAL_885f51f7_40_flash_fwd_hdim192_128_fp16_paged_sm90_cu_f3e6f9ee_31294cuda3std6ranges3__45__cpo9iter_moveE)
_ZN76_INTERNAL_885f51f7_40_flash_fwd_hdim192_128_fp16_paged_sm90_cu_f3e6f9ee_31294cuda3std6ranges3__45__cpo9iter_moveE:
	.zero		1
	.type		_ZN76_INTERNAL_885f51f7_40_flash_fwd_hdim192_128_fp16_paged_sm90_cu_f3e6f9ee_31294cuda3std3__45__cpo5beginE,@object
	.size		_ZN76_INTERNAL_885f51f7_40_flash_fwd_hdim192_128_fp16_paged_sm90_cu_f3e6f9ee_31294cuda3std3__45__cpo5beginE,(_ZN76_INTERNAL_885f51f7_40_flash_fwd_hdim192_128_fp16_paged_sm90_cu_f3e6f9ee_31294cuda3std3__478_GLOBAL__N__885f51f7_40_flash_fwd_hdim192_128_fp16_paged_sm90_cu_f3e6f9ee_31296ignoreE - _ZN76_INTERNAL_885f51f7_40_flash_fwd_hdim192_128_fp16_paged_sm90_cu_f3e6f9ee_31294cuda3std3__45__cpo5beginE)
_ZN76_INTERNAL_885f51f7_40_flash_fwd_hdim192_128_fp16_paged_sm90_cu_f3e6f9ee_31294cuda3std3__45__cpo5beginE:
	.zero		1
	.type		_ZN76_INTERNAL_885f51f7_40_flash_fwd_hdim192_128_fp16_paged_sm90_cu_f3e6f9ee_31294cuda3std3__478_GLOBAL__N__885f51f7_40_flash_fwd_hdim192_128_fp16_paged_sm90_cu_f3e6f9ee_31296ignoreE,@object
	.size		_ZN76_INTERNAL_885f51f7_40_flash_fwd_hdim192_128_fp16_paged_sm90_cu_f3e6f9ee_31294cuda3std3__478_GLOBAL__N__885f51f7_40_flash_fwd_hdim192_128_fp16_paged_sm90_cu_f3e6f9ee_31296ignoreE,(_ZN76_INTERNAL_885f51f7_40_flash_fwd_hdim192_128_fp16_paged_sm90_cu_f3e6f9ee_31294cute7productE - _ZN76_INTERNAL_885f51f7_40_flash_fwd_hdim192_128_fp16_paged_sm90_cu_f3e6f9ee_31294cuda3std3__478_GLOBAL__N__885f51f7_40_flash_fwd_hdim192_128_fp16_paged_sm90_cu_f3e6f9ee_31296ignoreE)
_ZN76_INTERNAL_885f51f7_40_flash_fwd_hdim192_128_fp16_paged_sm90_cu_f3e6f9ee_31294cuda3std3__478_GLOBAL__N__885f51f7_40_flash_fwd_hdim192_128_fp16_paged_sm90_cu_f3e6f9ee_31296ignoreE:
	.zero		1
	.type		_ZN76_INTERNAL_885f51f7_40_flash_fwd_hdim192_128_fp16_paged_sm90_cu_f3e6f9ee_31294cute7productE,@object
	.size		_ZN76_INTERNAL_885f51f7_40_flash_fwd_hdim192_128_fp16_paged_sm90_cu_f3e6f9ee_31294cute7productE,(_ZN76_INTERNAL_885f51f7_40_flash_fwd_hdim192_128_fp16_paged_sm90_cu_f3e6f9ee_31294cuda3std3__45__cpo3endE - _ZN76_INTERNAL_885f51f7_40_flash_fwd_hdim192_128_fp16_paged_sm90_cu_f3e6f9ee_31294cute7productE)
_ZN76_INTERNAL_885f51f7_40_flash_fwd_hdim192_128_fp16_paged_sm90_cu_f3e6f9ee_31294cute7productE:
	.zero		1
	.type		_ZN76_INTERNAL_885f51f7_40_flash_fwd_hdim192_128_fp16_paged_sm90_cu_f3e6f9ee_31294cuda3std3__45__cpo3endE,@object
	.size		_ZN76_INTERNAL_885f51f7_40_flash_fwd_hdim192_128_fp16_paged_sm90_cu_f3e6f9ee_31294cuda3std3__45__cpo3endE,(_ZN76_INTERNAL_885f51f7_40_flash_fwd_hdim192_128_fp16_paged_sm90_cu_f3e6f9ee_31294cuda3std3__419piecewise_constructE - _ZN76_INTERNAL_885f51f7_40_flash_fwd_hdim192_128_fp16_paged_sm90_cu_f3e6f9ee_31294cuda3std3__45__cpo3endE)
_ZN76_INTERNAL_885f51f7_40_flash_fwd_hdim192_128_fp16_paged_sm90_cu_f3e6f9ee_31294cuda3std3__45__cpo3endE:
	.zero		1
	.type		_ZN76_INTERNAL_885f51f7_40_flash_fwd_hdim192_128_fp16_paged_sm90_cu_f3e6f9ee_31294cuda3std3__419piecewise_constructE,@object
	.size		_ZN76_INTERNAL_885f51f7_40_flash_fwd_hdim192_128_fp16_paged_sm90_cu_f3e6f9ee_31294cuda3std3__419piecewise_constructE,(_ZN76_INTERNAL_885f51f7_40_flash_fwd_hdim192_128_fp16_paged_sm90_cu_f3e6f9ee_31294cuda3std3__45__cpo4cendE - _ZN76_INTERNAL_885f51f7_40_flash_fwd_hdim192_128_fp16_paged_sm90_cu_f3e6f9ee_31294cuda3std3__419piecewise_constructE)
_ZN76_INTERNAL_885f51f7_40_flash_fwd_hdim192_128_fp16_paged_sm90_cu_f3e6f9ee_31294cuda3std3__419piecewise_constructE:
	.zero		1
	.type		_ZN76_INTERNAL_885f51f7_40_flash_fwd_hdim192_128_fp16_paged_sm90_cu_f3e6f9ee_31294cuda3std3__45__cpo4cendE,@object
	.size		_ZN76_INTERNAL_885f51f7_40_flash_fwd_hdim192_128_fp16_paged_sm90_cu_f3e6f9ee_31294cuda3std3__45__cpo4cendE,(_ZN76_INTERNAL_885f51f7_40_flash_fwd_hdim192_128_fp16_paged_sm90_cu_f3e6f9ee_31294cuda3std6ranges3__45__cpo4swapE - _ZN76_INTERNAL_885f51f7_40_flash_fwd_hdim192_128_fp16_paged_sm90_cu_f3e6f9ee_31294cuda3std3__45__cpo4cendE)
_ZN76_INTERNAL_885f51f7_40_flash_fwd_hdim192_128_fp16_paged_sm90_cu_f3e6f9ee_31294cuda3std3__45__cpo4cendE:
	.zero		1
	.type		_ZN76_INTERNAL_885f51f7_40_flash_fwd_hdim192_128_fp16_paged_sm90_cu_f3e6f9ee_31294cuda3std6ranges3__45__cpo4swapE,@object
	.size		_ZN76_INTERNAL_885f51f7_40_flash_fwd_hdim192_128_fp16_paged_sm90_cu_f3e6f9ee_31294cuda3std6ranges3__45__cpo4swapE,(.L_7 - _ZN76_INTERNAL_885f51f7_40_flash_fwd_hdim192_128_fp16_paged_sm90_cu_f3e6f9ee_31294cuda3std6ranges3__45__cpo4swapE)
_ZN76_INTERNAL_885f51f7_40_flash_fwd_hdim192_128_fp16_paged_sm90_cu_f3e6f9ee_31294cuda3std6ranges3__45__cpo4swapE:
	.zero		1
.L_7:


//--------------------- .nv.constant0._ZN7cutlass13device_kernelIN5flash11enable_sm90INS1_16FlashAttnFwdSm90INS1_25CollectiveMainloopFwdSm90ILi2EN4cute5tupleIJNS5_1CILi1EEES8_S8_EEENS6_IJNS7_ILi128EEENS7_ILi96EEENS7_ILi192EEEEEELi128ENS_6half_tEfNS_4arch4Sm90ELb0ELb0ELb0ELb0ELb1ELb0ELb0ELb1ELb1ELb1ELb0ELb0EEENS1_21CollectiveEpilogueFwdINS6_IJSA_SA_SB_EEES9_SE_SG_Li256ELb0ELb1ELb0ELb0EEENS1_29StaticPersistentTileSchedulerILb0EEEEEEEEEvNT_6ParamsE --------------------------
	.section	.nv.constant0._ZN7cutlass13device_kernelIN5flash11enable_sm90INS1_16FlashAttnFwdSm90INS1_25CollectiveMainloopFwdSm90ILi2EN4cute5tupleIJNS5_1CILi1EEES8_S8_EEENS6_IJNS7_ILi128EEENS7_ILi96EEENS7_ILi192EEEEEELi128ENS_6half_tEfNS_4arch4Sm90ELb0ELb0ELb0ELb0ELb1ELb0ELb0ELb1ELb1ELb1ELb0ELb0EEENS1_21CollectiveEpilogueFwdINS6_IJSA_SA_SB_EEES9_SE_SG_Li256ELb0ELb1ELb0ELb0EEENS1_29StaticPersistentTileSchedulerILb0EEEEEEEEEvNT_6ParamsE,"a",@progbits
	.sectionflags	@""
	.align	4
.nv.constant0._ZN7cutlass13device_kernelIN5flash11enable_sm90INS1_16FlashAttnFwdSm90INS1_25CollectiveMainloopFwdSm90ILi2EN4cute5tupleIJNS5_1CILi1EEES8_S8_EEENS6_IJNS7_ILi128EEENS7_ILi96EEENS7_ILi192EEEEEELi128ENS_6half_tEfNS_4arch4Sm90ELb0ELb0ELb0ELb0ELb1ELb0ELb0ELb1ELb1ELb1ELb0ELb0EEENS1_21CollectiveEpilogueFwdINS6_IJSA_SA_SB_EEES9_SE_SG_Li256ELb0ELb1ELb0ELb0EEENS1_29StaticPersistentTileSchedulerILb0EEEEEEEEEvNT_6ParamsE:
	.zero		3456


//--------------------- .nv.constant0._ZN7cutlass13device_kernelIN5flash11enable_sm90INS1_16FlashAttnFwdSm90INS1_25CollectiveMainloopFwdSm90ILi2EN4cute5tupleIJNS5_1CILi1EEES8_S8_EEENS6_IJNS7_ILi128EEENS7_ILi96EEENS7_ILi192EEEEEELi128ENS_6half_tEfNS_4arch4Sm90ELb0ELb0ELb0ELb1ELb1ELb0ELb0ELb1ELb1ELb1ELb0ELb0EEENS1_21CollectiveEpilogueFwdINS6_IJSA_SA_SB_EEES9_SE_SG_Li256ELb1ELb1ELb0ELb0EEENS1_36VarlenDynamicPersistentTileSchedulerILi128ELi96ELi256ELi128ELb0ELb1ELb1ELb0ELb1ELb1EEEEEEEEEvNT_6ParamsE --------------------------
	.section	.nv.constant0._ZN7cutlass13device_kernelIN5flash11enable_sm90INS1_16FlashAttnFwdSm90INS1_25CollectiveMainloopFwdSm90ILi2EN4cute5tupleIJNS5_1CILi1EEES8_S8_EEENS6_IJNS7_ILi128EEENS7_ILi96EEENS7_ILi192EEEEEELi128ENS_6half_tEfNS_4arch4Sm90ELb0ELb0ELb0ELb1ELb1ELb0ELb0ELb1ELb1ELb1ELb0ELb0EEENS1_21CollectiveEpilogueFwdINS6_IJSA_SA_SB_EEES9_SE_SG_Li256ELb1ELb1ELb0ELb0EEENS1_36VarlenDynamicPersistentTileSchedulerILi128ELi96ELi256ELi128ELb0ELb1ELb1ELb0ELb1ELb1EEEEEEEEEvNT_6ParamsE,"a",@progbits
	.sectionflags	@""
	.align	4
.nv.constant0._ZN7cutlass13device_kernelIN5flash11enable_sm90INS1_16FlashAttnFwdSm90INS1_25CollectiveMainloopFwdSm90ILi2EN4cute5tupleIJNS5_1CILi1EEES8_S8_EEENS6_IJNS7_ILi128EEENS7_ILi96EEENS7_ILi192EEEEEELi128ENS_6half_tEfNS_4arch4Sm90ELb0ELb0ELb0ELb1ELb1ELb0ELb0ELb1ELb1ELb1ELb0ELb0EEENS1_21CollectiveEpilogueFwdINS6_IJSA_SA_SB_EEES9_SE_SG_Li256ELb1ELb1ELb0ELb0EEENS1_36VarlenDynamicPersistentTileSchedulerILi128ELi96ELi256ELi128ELb0ELb1ELb1ELb0ELb1ELb1EEEEEEEEEvNT_6ParamsE:
	.zero		3584


//--------------------- .nv.constant0._ZN7cutlass13device_kernelIN5flash11enable_sm90INS1_16FlashAttnFwdSm90INS1_25CollectiveMainloopFwdSm90ILi2EN4cute5tupleIJNS5_1CILi1EEES8_S8_EEENS6_IJNS7_ILi128EEENS7_ILi96EEENS7_ILi192EEEEEELi128ENS_6half_tEfNS_4arch4Sm90ELb0ELb0ELb0ELb1ELb1ELb1ELb0ELb1ELb1ELb1ELb0ELb0EEENS1_21CollectiveEpilogueFwdINS6_IJSA_SA_SB_EEES9_SE_SG_Li256ELb1ELb1ELb0ELb0EEENS1_36VarlenDynamicPersistentTileSchedulerILi128ELi96ELi256ELi128ELb0ELb1ELb1ELb0ELb1ELb1EEEEEEEEEvNT_6ParamsE --------------------------
	.section	.nv.constant0._ZN7cutlass13device_kernelIN5flash11enable_sm90INS1_16FlashAttnFwdSm90INS1_25CollectiveMainloopFwdSm90ILi2EN4cute5tupleIJNS5_1CILi1EEES8_S8_EEENS6_IJNS7_ILi128EEENS7_ILi96EEENS7_ILi192EEEEEELi128ENS_6half_tEfNS_4arch4Sm90ELb0ELb0ELb0ELb1ELb1ELb1ELb0ELb1ELb1ELb1ELb0ELb0EEENS1_21CollectiveEpilogueFwdINS6_IJSA_SA_SB_EEES9_SE_SG_Li256ELb1ELb1ELb0ELb0EEENS1_36VarlenDynamicPersistentTileSchedulerILi128ELi96ELi256ELi128ELb0ELb1ELb1ELb0ELb1ELb1EEEEEEEEEvNT_6ParamsE,"a",@progbits
	.sectionflags	@""
	.align	4
.nv.constant0._ZN7cutlass13device_kernelIN5flash11enable_sm90INS1_16FlashAttnFwdSm90INS1_25CollectiveMainloopFwdSm90ILi2EN4cute5tupleIJNS5_1CILi1EEES8_S8_EEENS6_IJNS7_ILi128EEENS7_ILi96EEENS7_ILi192EEEEEELi128ENS_6half_tEfNS_4arch4Sm90ELb0ELb0ELb0ELb1ELb1ELb1ELb0ELb1ELb1ELb1ELb0ELb0EEENS1_21CollectiveEpilogueFwdINS6_IJSA_SA_SB_EEES9_SE_SG_Li256ELb1ELb1ELb0ELb0EEENS1_36VarlenDynamicPersistentTileSchedulerILi128ELi96ELi256ELi128ELb0ELb1ELb1ELb0ELb1ELb1EEEEEEEEEvNT_6ParamsE:
	.zero		3584


//--------------------- .nv.constant0._ZN7cutlass13device_kernelIN5flash11enable_sm90INS1_16FlashAttnFwdSm90INS1_25CollectiveMainloopFwdSm90ILi2EN4cute5tupleIJNS5_1CILi1EEES8_S8_EEENS6_IJNS7_ILi128EEENS7_ILi96EEENS7_ILi192EEEEEELi128ENS_6half_tEfNS_4arch4Sm90ELb0ELb1ELb0ELb0ELb1ELb0ELb0ELb1ELb1ELb1ELb0ELb0EEENS1_21CollectiveEpilogueFwdINS6_IJSA_SA_SB_EEES9_SE_SG_Li256ELb0ELb1ELb0ELb0EEENS1_30DynamicPersistentTileSchedulerILi256ELi128ELb0ELb1ELb1EEEEEEEEEvNT_6ParamsE --------------------------
	.section	.nv.constant0._ZN7cutlass13device_kernelIN5flash11enable_sm90INS1_16FlashAttnFwdSm90INS1_25CollectiveMainloopFwdSm90ILi2EN4cute5tupleIJNS5_1CILi1EEES8_S8_EEENS6_IJNS7_ILi128EEENS7_ILi96EEENS7_ILi192EEEEEELi128ENS_6half_tEfNS_4arch4Sm90ELb0ELb1ELb0ELb0ELb1ELb0ELb0ELb1ELb1ELb1ELb0ELb0EEENS1_21CollectiveEpilogueFwdINS6_IJSA_SA_SB_EEES9_SE_SG_Li256ELb0ELb1ELb0ELb0EEENS1_30DynamicPersistentTileSchedulerILi256ELi128ELb0ELb1ELb1EEEEEEEEEvNT_6ParamsE,"a",@progbits
	.sectionflags	@""
	.align	4
.nv.constant0._ZN7cutlass13device_kernelIN5flash11enable_sm90INS1_16FlashAttnFwdSm90INS1_25CollectiveMainloopFwdSm90ILi2EN4cute5tupleIJNS5_1CILi1EEES8_S8_EEENS6_IJNS7_ILi128EEENS7_ILi96EEENS7_ILi192EEEEEELi128ENS_6half_tEfNS_4arch4Sm90ELb0ELb1ELb0ELb0ELb1ELb0ELb0ELb1ELb1ELb1ELb0ELb0EEENS1_21CollectiveEpilogueFwdINS6_IJSA_SA_SB_EEES9_SE_SG_Li256ELb0ELb1ELb0ELb0EEENS1_30DynamicPersistentTileSchedulerILi256ELi128ELb0ELb1ELb1EEEEEEEEEvNT_6ParamsE:
	.zero		3584


//--------------------- .nv.constant0._ZN7cutlass13device_kernelIN5flash11enable_sm90INS1_16FlashAttnFwdSm90INS1_25CollectiveMainloopFwdSm90ILi2EN4cute5tupleIJNS5_1CILi1EEES8_S8_EEENS6_IJNS7_ILi128EEENS7_ILi96EEENS7_ILi192EEEEEELi128ENS_6half_tEfNS_4arch4Sm90ELb0ELb1ELb0ELb1ELb1ELb0ELb0ELb1ELb1ELb1ELb0ELb0EEENS1_21CollectiveEpilogueFwdINS6_IJSA_SA_SB_EEES9_SE_SG_Li256ELb1ELb1ELb0ELb0EEENS1_36VarlenDynamicPersistentTileSchedulerILi128ELi96ELi256ELi128ELb0ELb1ELb1ELb1ELb0ELb1EEEEEEEEEvNT_6ParamsE --------------------------
	.section	.nv.constant0._ZN7cutlass13device_kernelIN5flash11enable_sm90INS1_16FlashAttnFwdSm90INS1_25CollectiveMainloopFwdSm90ILi2EN4cute5tupleIJNS5_1CILi1EEES8_S8_EEENS6_IJNS7_ILi128EEENS7_ILi96EEENS7_ILi192EEEEEELi128ENS_6half_tEfNS_4arch4Sm90ELb0ELb1ELb0ELb1ELb1ELb0ELb0ELb1ELb1ELb1ELb0ELb0EEENS1_21CollectiveEpilogueFwdINS6_IJSA_SA_SB_EEES9_SE_SG_Li256ELb1ELb1ELb0ELb0EEENS1_36VarlenDynamicPersistentTileSchedulerILi128ELi96ELi256ELi128ELb0ELb1ELb1ELb1ELb0ELb1EEEEEEEEEvNT_6ParamsE,"a",@progbits
	.sectionflags	@""
	.align	4
.nv.constant0._ZN7cutlass13device_kernelIN5flash11enable_sm90INS1_16FlashAttnFwdSm90INS1_25CollectiveMainloopFwdSm90ILi2EN4cute5tupleIJNS5_1CILi1EEES8_S8_EEENS6_IJNS7_ILi128EEENS7_ILi96EEENS7_ILi192EEEEEELi128ENS_6half_tEfNS_4arch4Sm90ELb0ELb1ELb0ELb1ELb1ELb0ELb0ELb1ELb1ELb1ELb0ELb0EEENS1_21CollectiveEpilogueFwdINS6_IJSA_SA_SB_EEES9_SE_SG_Li256ELb1ELb1ELb0ELb0EEENS1_36VarlenDynamicPersistentTileSchedulerILi128ELi96ELi256ELi128ELb0ELb1ELb1ELb1ELb0ELb1EEEEEEEEEvNT_6ParamsE:
	.zero		3584


//--------------------- .nv.constant0._ZN7cutlass13device_kernelIN5flash11enable_sm90INS1_16FlashAttnFwdSm90INS1_25CollectiveMainloopFwdSm90ILi2EN4cute5tupleIJNS5_1CILi1EEES8_S8_EEENS6_IJNS7_ILi128EEENS7_ILi96EEENS7_ILi192EEEEEELi128ENS_6half_tEfNS_4arch4Sm90ELb0ELb1ELb0ELb1ELb1ELb1ELb0ELb1ELb1ELb1ELb0ELb0EEENS1_21CollectiveEpilogueFwdINS6_IJSA_SA_SB_EEES9_SE_SG_Li256ELb1ELb1ELb0ELb0EEENS1_36VarlenDynamicPersistentTileSchedulerILi128ELi96ELi256ELi128ELb0ELb1ELb1ELb1ELb0ELb1EEEEEEEEEvNT_6ParamsE --------------------------
	.section	.nv.constant0._ZN7cutlass13device_kernelIN5flash11enable_sm90INS1_16FlashAttnFwdSm90INS1_25CollectiveMainloopFwdSm90ILi2EN4cute5tupleIJNS5_1CILi1EEES8_S8_EEENS6_IJNS7_ILi128EEENS7_ILi96EEENS7_ILi192EEEEEELi128ENS_6half_tEfNS_4arch4Sm90ELb0ELb1ELb0ELb1ELb1ELb1ELb0ELb1ELb1ELb1ELb0ELb0EEENS1_21CollectiveEpilogueFwdINS6_IJSA_SA_SB_EEES9_SE_SG_Li256ELb1ELb1ELb0ELb0EEENS1_36VarlenDynamicPersistentTileSchedulerILi128ELi96ELi256ELi128ELb0ELb1ELb1ELb1ELb0ELb1EEEEEEEEEvNT_6ParamsE,"a",@progbits
	.sectionflags	@""
	.align	4
.nv.constant0._ZN7cutlass13device_kernelIN5flash11enable_sm90INS1_16FlashAttnFwdSm90INS1_25CollectiveMainloopFwdSm90ILi2EN4cute5tupleIJNS5_1CILi1EEES8_S8_EEENS6_IJNS7_ILi128EEENS7_ILi96EEENS7_ILi192EEEEEELi128ENS_6half_tEfNS_4arch4Sm90ELb0ELb1ELb0ELb1ELb1ELb1ELb0ELb1ELb1ELb1ELb0ELb0EEENS1_21CollectiveEpilogueFwdINS6_IJSA_SA_SB_EEES9_SE_SG_Li256ELb1ELb1ELb0ELb0EEENS1_36VarlenDynamicPersistentTileSchedulerILi128ELi96ELi256ELi128ELb0ELb1ELb1ELb1ELb0ELb1EEEEEEEEEvNT_6ParamsE:
	.zero		3584


//--------------------- .nv.constant0._ZN7cutlass13device_kernelIN5flash11enable_sm90INS1_16FlashAttnFwdSm90INS1_25CollectiveMainloopFwdSm90ILi2EN4cute5tupleIJNS5_1CILi1EEES8_S8_EEENS6_IJNS7_ILi128EEENS7_ILi96EEENS7_ILi192EEEEEELi128ENS_6half_tEfNS_4arch4Sm90ELb1ELb0ELb0ELb0ELb1ELb0ELb0ELb1ELb1ELb1ELb0ELb0EEENS1_21CollectiveEpilogueFwdINS6_IJSA_SA_SB_EEES9_SE_SG_Li256ELb0ELb1ELb0ELb0EEENS1_30DynamicPersistentTileSchedulerILi256ELi128ELb0ELb1ELb1EEEEEEEEEvNT_6ParamsE --------------------------
	.section	.nv.constant0._ZN7cutlass13device_kernelIN5flash11enable_sm90INS1_16FlashAttnFwdSm90INS1_25CollectiveMainloopFwdSm90ILi2EN4cute5tupleIJNS5_1CILi1EEES8_S8_EEENS6_IJNS7_ILi128EEENS7_ILi96EEENS7_ILi192EEEEEELi128ENS_6half_tEfNS_4arch4Sm90ELb1ELb0ELb0ELb0ELb1ELb0ELb0ELb1ELb1ELb1ELb0ELb0EEENS1_21CollectiveEpilogueFwdINS6_IJSA_SA_SB_EEES9_SE_SG_Li256ELb0ELb1ELb0ELb0EEENS1_30DynamicPersistentTileSchedulerILi256ELi128ELb0ELb1ELb1EEEEEEEEEvNT_6ParamsE,"a",@progbits
	.sectionflags	@""
	.align	4
.nv.constant0._ZN7cutlass13device_kernelIN5flash11enable_sm90INS1_16FlashAttnFwdSm90INS1_25CollectiveMainloopFwdSm90ILi2EN4cute5tupleIJNS5_1CILi1EEES8_S8_EEENS6_IJNS7_ILi128EEENS7_ILi96EEENS7_ILi192EEEEEELi128ENS_6half_tEfNS_4arch4Sm90ELb1ELb0ELb0ELb0ELb1ELb0ELb0ELb1ELb1ELb1ELb0ELb0EEENS1_21CollectiveEpilogueFwdINS6_IJSA_SA_SB_EEES9_SE_SG_Li256ELb0ELb1ELb0ELb0EEENS1_30DynamicPersistentTileSchedulerILi256ELi128ELb0ELb1ELb1EEEEEEEEEvNT_6ParamsE:
	.zero		3584


//--------------------- .nv.constant0._ZN7cutlass13device_kernelIN5flash11enable_sm90INS1_16FlashAttnFwdSm90INS1_25CollectiveMainloopFwdSm90ILi2EN4cute5tupleIJNS5_1CILi1EEES8_S8_EEENS6_IJNS7_ILi128EEENS7_ILi96EEENS7_ILi192EEEEEELi128ENS_6half_tEfNS_4arch4Sm90ELb1ELb0ELb0ELb1ELb1ELb0ELb0ELb1ELb1ELb1ELb0ELb0EEENS1_21CollectiveEpilogueFwdINS6_IJSA_SA_SB_EEES9_SE_SG_Li256ELb1ELb1ELb0ELb0EEENS1_36VarlenDynamicPersistentTileSchedulerILi128ELi96ELi256ELi128ELb0ELb1ELb1ELb1ELb1ELb1EEEEEEEEEvNT_6ParamsE --------------------------
	.section	.nv.constant0._ZN7cutlass13device_kernelIN5flash11enable_sm90INS1_16FlashAttnFwdSm90INS1_25CollectiveMainloopFwdSm90ILi2EN4cute5tupleIJNS5_1CILi1EEES8_S8_EEENS6_IJNS7_ILi128EEENS7_ILi96EEENS7_ILi192EEEEEELi128ENS_6half_tEfNS_4arch4Sm90ELb1ELb0ELb0ELb1ELb1ELb0ELb0ELb1ELb1ELb1ELb0ELb0EEENS1_21CollectiveEpilogueFwdINS6_IJSA_SA_SB_EEES9_SE_SG_Li256ELb1ELb1ELb0ELb0EEENS1_36VarlenDynamicPersistentTileSchedulerILi128ELi96ELi256ELi128ELb0ELb1ELb1ELb1ELb1ELb1EEEEEEEEEvNT_6ParamsE,"a",@progbits
	.sectionflags	@""
	.align	4
.nv.constant0._ZN7cutlass13device_kernelIN5flash11enable_sm90INS1_16FlashAttnFwdSm90INS1_25CollectiveMainloopFwdSm90ILi2EN4cute5tupleIJNS5_1CILi1EEES8_S8_EEENS6_IJNS7_ILi128EEENS7_ILi96EEENS7_ILi192EEEEEELi128ENS_6half_tEfNS_4arch4Sm90ELb1ELb0ELb0ELb1ELb1ELb0ELb0ELb1ELb1ELb1ELb0ELb0EEENS1_21CollectiveEpilogueFwdINS6_IJSA_SA_SB_EEES9_SE_SG_Li256ELb1ELb1ELb0ELb0EEENS1_36VarlenDynamicPersistentTileSchedulerILi128ELi96ELi256ELi128ELb0ELb1ELb1ELb1ELb1ELb1EEEEEEEEEvNT_6ParamsE:
	.zero		3584


//--------------------- .nv.constant0._ZN7cutlass13device_kernelIN5flash11enable_sm90INS1_16FlashAttnFwdSm90INS1_25CollectiveMainloopFwdSm90ILi2EN4cute5tupleIJNS5_1CILi1EEES8_S8_EEENS6_IJNS7_ILi128EEENS7_ILi96EEENS7_ILi192EEEEEELi128ENS_6half_tEfNS_4arch4Sm90ELb1ELb0ELb0ELb1ELb1ELb1ELb0ELb1ELb1ELb1ELb0ELb0EEENS1_21CollectiveEpilogueFwdINS6_IJSA_SA_SB_EEES9_SE_SG_Li256ELb1ELb1ELb0ELb0EEENS1_36VarlenDynamicPersistentTileSchedulerILi128ELi96ELi256ELi128ELb0ELb1ELb1ELb1ELb1ELb1EEEEEEEEEvNT_6ParamsE --------------------------
	.section	.nv.constant0._ZN7cutlass13device_kernelIN5flash11enable_sm90INS1_16FlashAttnFwdSm90INS1_25CollectiveMainloopFwdSm90ILi2EN4cute5tupleIJNS5_1CILi1EEES8_S8_EEENS6_IJNS7_ILi128EEENS7_ILi96EEENS7_ILi192EEEEEELi128ENS_6half_tEfNS_4arch4Sm90ELb1ELb0ELb0ELb1ELb1ELb1ELb0ELb1ELb1ELb1ELb0ELb0EEENS1_21CollectiveEpilogueFwdINS6_IJSA_SA_SB_EEES9_SE_SG_Li256ELb1ELb1ELb0ELb0EEENS1_36VarlenDynamicPersistentTileSchedulerILi128ELi96ELi256ELi128ELb0ELb1ELb1ELb1ELb1ELb1EEEEEEEEEvNT_6ParamsE,"a",@progbits
	.sectionflags	@""
	.align	4
.nv.constant0._ZN7cutlass13device_kernelIN5flash11enable_sm90INS1_16FlashAttnFwdSm90INS1_25CollectiveMainloopFwdSm90ILi2EN4cute5tupleIJNS5_1CILi1EEES8_S8_EEENS6_IJNS7_ILi128EEENS7_ILi96EEENS7_ILi192EEEEEELi128ENS_6half_tEfNS_4arch4Sm90ELb1ELb0ELb0ELb1ELb1ELb1ELb0ELb1ELb1ELb1ELb0ELb0EEENS1_21CollectiveEpilogueFwdINS6_IJSA_SA_SB_EEES9_SE_SG_Li256ELb1ELb1ELb0ELb0EEENS1_36VarlenDynamicPersistentTileSchedulerILi128ELi96ELi256ELi128ELb0ELb1ELb1ELb1ELb1ELb1EEEEEEEEEvNT_6ParamsE:
	.zero		3584


//--------------------- SYMBOLS --------------------------

	.type		.nv.reservedSmem.offset0,@object
	.size		.nv.reservedSmem.offset0,0x4
